//
// Generated by NVIDIA NVVM Compiler
//
// Compiler Build ID: CL-36424714
// Cuda compilation tools, release 13.0, V13.0.88
// Based on NVVM 20.0.0
//

.version 9.0
.target sm_100
.address_size 64

	// .globl	_Z24tensor_core_sgemm_kernelPK6__halfS1_Pfiii
// _ZZ22optimized_sgemm_kernelILi32ELi32ELi32EEvPKfS1_PfiiiffE2As has been demoted
// _ZZ22optimized_sgemm_kernelILi32ELi32ELi32EEvPKfS1_PfiiiffE2Bs has been demoted
.extern .shared .align 16 .b8 shared_mem[];

.visible .entry _Z24tensor_core_sgemm_kernelPK6__halfS1_Pfiii(
	.param .u64 .ptr .align 1 _Z24tensor_core_sgemm_kernelPK6__halfS1_Pfiii_param_0,
	.param .u64 .ptr .align 1 _Z24tensor_core_sgemm_kernelPK6__halfS1_Pfiii_param_1,
	.param .u64 .ptr .align 1 _Z24tensor_core_sgemm_kernelPK6__halfS1_Pfiii_param_2,
	.param .u32 _Z24tensor_core_sgemm_kernelPK6__halfS1_Pfiii_param_3,
	.param .u32 _Z24tensor_core_sgemm_kernelPK6__halfS1_Pfiii_param_4,
	.param .u32 _Z24tensor_core_sgemm_kernelPK6__halfS1_Pfiii_param_5
)
{
	.reg .pred 	%p<17>;
	.reg .b32 	%r<156>;
	.reg .b32 	%f<205>;
	.reg .b64 	%rd<51>;

	ld.param.u64 	%rd4, [_Z24tensor_core_sgemm_kernelPK6__halfS1_Pfiii_param_0];
	ld.param.u64 	%rd5, [_Z24tensor_core_sgemm_kernelPK6__halfS1_Pfiii_param_1];
	ld.param.u32 	%r37, [_Z24tensor_core_sgemm_kernelPK6__halfS1_Pfiii_param_4];
	ld.param.u32 	%r38, [_Z24tensor_core_sgemm_kernelPK6__halfS1_Pfiii_param_5];
	cvta.to.global.u64 	%rd1, %rd5;
	cvta.to.global.u64 	%rd2, %rd4;
	mov.u32 	%r39, %ctaid.x;
	mov.u32 	%r40, %ntid.x;
	mov.u32 	%r41, %tid.x;
	mad.lo.s32 	%r42, %r39, %r40, %r41;
	shr.u32 	%r1, %r42, 5;
	mov.u32 	%r43, %ctaid.y;
	mov.u32 	%r44, %ntid.y;
	mov.u32 	%r45, %tid.y;
	mad.lo.s32 	%r2, %r43, %r44, %r45;
	setp.lt.s32 	%p2, %r38, 1;
	mov.f32 	%f133, 0f00000000;
	mov.f32 	%f134, %f133;
	mov.f32 	%f135, %f133;
	mov.f32 	%f136, %f133;
	mov.f32 	%f137, %f133;
	mov.f32 	%f138, %f133;
	mov.f32 	%f139, %f133;
	mov.f32 	%f140, %f133;
	@%p2 bra 	$L__BB0_17;
	ld.param.u32 	%r143, [_Z24tensor_core_sgemm_kernelPK6__halfS1_Pfiii_param_3];
	shl.b32 	%r47, %r1, 4;
	shl.b32 	%r48, %r2, 4;
	setp.lt.s32 	%p3, %r47, %r143;
	setp.lt.s32 	%p4, %r48, %r37;
	and.pred  	%p1, %p3, %p4;
	mul.lo.s32 	%r150, %r38, %r47;
	add.s32 	%r49, %r38, -1;
	shr.u32 	%r50, %r49, 4;
	add.s32 	%r4, %r50, 1;
	and.b32  	%r5, %r4, 3;
	setp.lt.u32 	%p5, %r38, 49;
	mov.b32 	%r152, 0;
	mov.f32 	%f133, 0f00000000;
	@%p5 bra 	$L__BB0_12;
	mul.lo.s32 	%r149, %r37, 48;
	shl.b32 	%r148, %r37, 5;
	shl.b32 	%r147, %r37, 4;
	and.b32  	%r52, %r4, 536870908;
	neg.s32 	%r145, %r52;
	mov.f32 	%f133, 0f00000000;
	mov.b32 	%r146, 0;
	not.pred 	%p6, %p1;
	mov.f32 	%f134, %f133;
	mov.f32 	%f135, %f133;
	mov.f32 	%f136, %f133;
	mov.f32 	%f137, %f133;
	mov.f32 	%f138, %f133;
	mov.f32 	%f139, %f133;
	mov.f32 	%f140, %f133;
	mov.u32 	%r152, %r146;
$L__BB0_3:
	@%p6 bra 	$L__BB0_5;
	mul.wide.u32 	%rd6, %r150, 2;
	add.s64 	%rd7, %rd2, %rd6;
	wmma.load.a.sync.aligned.row.m16n16k16.global.f16 	{%r53, %r54, %r55, %r56, %r57, %r58, %r59, %r60}, [%rd7], %r38;
	cvt.s64.s32 	%rd8, %r146;
	cvt.u64.u32 	%rd9, %r48;
	add.s64 	%rd10, %rd8, %rd9;
	shl.b64 	%rd11, %rd10, 1;
	add.s64 	%rd12, %rd1, %rd11;
	wmma.load.b.sync.aligned.col.m16n16k16.global.f16 	{%r62, %r63, %r64, %r65, %r66, %r67, %r68, %r69}, [%rd12], %r37;
	wmma.mma.sync.aligned.row.col.m16n16k16.f32.f32 {%f140, %f139, %f138, %f137, %f136, %f135, %f134, %f133}, {%r53, %r54, %r55, %r56, %r57, %r58, %r59, %r60}, {%r62, %r63, %r64, %r65, %r66, %r67, %r68, %r69}, {%f140, %f139, %f138, %f137, %f136, %f135, %f134, %f133};
$L__BB0_5:
	@%p6 bra 	$L__BB0_7;
	mul.wide.u32 	%rd13, %r150, 2;
	add.s64 	%rd14, %rd2, %rd13;
	add.s64 	%rd15, %rd14, 32;
	wmma.load.a.sync.aligned.row.m16n16k16.global.f16 	{%r70, %r71, %r72, %r73, %r74, %r75, %r76, %r77}, [%rd15], %r38;
	cvt.s64.s32 	%rd16, %r147;
	cvt.u64.u32 	%rd17, %r48;
	add.s64 	%rd18, %rd16, %rd17;
	shl.b64 	%rd19, %rd18, 1;
	add.s64 	%rd20, %rd1, %rd19;
	wmma.load.b.sync.aligned.col.m16n16k16.global.f16 	{%r79, %r80, %r81, %r82, %r83, %r84, %r85, %r86}, [%rd20], %r37;
	wmma.mma.sync.aligned.row.col.m16n16k16.f32.f32 {%f140, %f139, %f138, %f137, %f136, %f135, %f134, %f133}, {%r70, %r71, %r72, %r73, %r74, %r75, %r76, %r77}, {%r79, %r80, %r81, %r82, %r83, %r84, %r85, %r86}, {%f140, %f139, %f138, %f137, %f136, %f135, %f134, %f133};
$L__BB0_7:
	@%p6 bra 	$L__BB0_9;
	mul.wide.u32 	%rd21, %r150, 2;
	add.s64 	%rd22, %rd2, %rd21;
	add.s64 	%rd23, %rd22, 64;
	wmma.load.a.sync.aligned.row.m16n16k16.global.f16 	{%r87, %r88, %r89, %r90, %r91, %r92, %r93, %r94}, [%rd23], %r38;
	cvt.s64.s32 	%rd24, %r148;
	cvt.u64.u32 	%rd25, %r48;
	add.s64 	%rd26, %rd24, %rd25;
	shl.b64 	%rd27, %rd26, 1;
	add.s64 	%rd28, %rd1, %rd27;
	wmma.load.b.sync.aligned.col.m16n16k16.global.f16 	{%r96, %r97, %r98, %r99, %r100, %r101, %r102, %r103}, [%rd28], %r37;
	wmma.mma.sync.aligned.row.col.m16n16k16.f32.f32 {%f140, %f139, %f138, %f137, %f136, %f135, %f134, %f133}, {%r87, %r88, %r89, %r90, %r91, %r92, %r93, %r94}, {%r96, %r97, %r98, %r99, %r100, %r101, %r102, %r103}, {%f140, %f139, %f138, %f137, %f136, %f135, %f134, %f133};
$L__BB0_9:
	@%p6 bra 	$L__BB0_11;
	mul.wide.u32 	%rd29, %r150, 2;
	add.s64 	%rd30, %rd2, %rd29;
	add.s64 	%rd31, %rd30, 96;
	wmma.load.a.sync.aligned.row.m16n16k16.global.f16 	{%r104, %r105, %r106, %r107, %r108, %r109, %r110, %r111}, [%rd31], %r38;
	cvt.s64.s32 	%rd32, %r149;
	cvt.u64.u32 	%rd33, %r48;
	add.s64 	%rd34, %rd32, %rd33;
	shl.b64 	%rd35, %rd34, 1;
	add.s64 	%rd36, %rd1, %rd35;
	wmma.load.b.sync.aligned.col.m16n16k16.global.f16 	{%r113, %r114, %r115, %r116, %r117, %r118, %r119, %r120}, [%rd36], %r37;
	wmma.mma.sync.aligned.row.col.m16n16k16.f32.f32 {%f140, %f139, %f138, %f137, %f136, %f135, %f134, %f133}, {%r104, %r105, %r106, %r107, %r108, %r109, %r110, %r111}, {%r113, %r114, %r115, %r116, %r117, %r118, %r119, %r120}, {%f140, %f139, %f138, %f137, %f136, %f135, %f134, %f133};
$L__BB0_11:
	add.s32 	%r152, %r152, 64;
	add.s32 	%r150, %r150, 64;
	shl.b32 	%r121, %r37, 6;
	add.s32 	%r149, %r149, %r121;
	add.s32 	%r148, %r148, %r121;
	add.s32 	%r147, %r147, %r121;
	add.s32 	%r146, %r146, %r121;
	add.s32 	%r145, %r145, 4;
	setp.ne.s32 	%p10, %r145, 0;
	@%p10 bra 	$L__BB0_3;
$L__BB0_12:
	setp.eq.s32 	%p11, %r5, 0;
	@%p11 bra 	$L__BB0_17;
	mul.lo.s32 	%r155, %r152, %r37;
	mul.lo.s32 	%r122, %r1, %r38;
	shl.b32 	%r123, %r122, 4;
	add.s32 	%r154, %r152, %r123;
	neg.s32 	%r153, %r5;
	not.pred 	%p12, %p1;
$L__BB0_14:
	.pragma "nounroll";
	@%p12 bra 	$L__BB0_16;
	mul.wide.u32 	%rd37, %r154, 2;
	add.s64 	%rd38, %rd2, %rd37;
	wmma.load.a.sync.aligned.row.m16n16k16.global.f16 	{%r124, %r125, %r126, %r127, %r128, %r129, %r130, %r131}, [%rd38], %r38;
	cvt.s64.s32 	%rd39, %r155;
	cvt.u64.u32 	%rd40, %r48;
	add.s64 	%rd41, %rd39, %rd40;
	shl.b64 	%rd42, %rd41, 1;
	add.s64 	%rd43, %rd1, %rd42;
	wmma.load.b.sync.aligned.col.m16n16k16.global.f16 	{%r133, %r134, %r135, %r136, %r137, %r138, %r139, %r140}, [%rd43], %r37;
	wmma.mma.sync.aligned.row.col.m16n16k16.f32.f32 {%f140, %f139, %f138, %f137, %f136, %f135, %f134, %f133}, {%r124, %r125, %r126, %r127, %r128, %r129, %r130, %r131}, {%r133, %r134, %r135, %r136, %r137, %r138, %r139, %r140}, {%f140, %f139, %f138, %f137, %f136, %f135, %f134, %f133};
$L__BB0_16:
	shl.b32 	%r141, %r37, 4;
	add.s32 	%r155, %r155, %r141;
	add.s32 	%r154, %r154, 16;
	add.s32 	%r153, %r153, 1;
	setp.ne.s32 	%p13, %r153, 0;
	@%p13 bra 	$L__BB0_14;
$L__BB0_17:
	ld.param.u32 	%r144, [_Z24tensor_core_sgemm_kernelPK6__halfS1_Pfiii_param_3];
	shl.b32 	%r34, %r1, 4;
	shl.b32 	%r35, %r2, 4;
	setp.ge.s32 	%p14, %r34, %r144;
	setp.ge.s32 	%p15, %r35, %r37;
	or.pred  	%p16, %p14, %p15;
	@%p16 bra 	$L__BB0_19;
	ld.param.u64 	%rd50, [_Z24tensor_core_sgemm_kernelPK6__halfS1_Pfiii_param_2];
	mul.lo.s32 	%r142, %r37, %r34;
	cvt.u64.u32 	%rd44, %r142;
	cvt.u64.u32 	%rd45, %r35;
	add.s64 	%rd46, %rd44, %rd45;
	cvta.to.global.u64 	%rd47, %rd50;
	shl.b64 	%rd48, %rd46, 2;
	add.s64 	%rd49, %rd47, %rd48;
	wmma.store.d.sync.aligned.row.m16n16k16.global.f32 	[%rd49], {%f140, %f139, %f138, %f137, %f136, %f135, %f134, %f133}, %r37;
$L__BB0_19:
	ret;

}
	// .globl	_Z25fused_conv_bn_relu_kernelPKfS0_S0_S0_S0_S0_Pfiiiiiiiiiiiiif
.visible .entry _Z25fused_conv_bn_relu_kernelPKfS0_S0_S0_S0_S0_Pfiiiiiiiiiiiiif(
	.param .u64 .ptr .align 1 _Z25fused_conv_bn_relu_kernelPKfS0_S0_S0_S0_S0_Pfiiiiiiiiiiiiif_param_0,
	.param .u64 .ptr .align 1 _Z25fused_conv_bn_relu_kernelPKfS0_S0_S0_S0_S0_Pfiiiiiiiiiiiiif_param_1,
	.param .u64 .ptr .align 1 _Z25fused_conv_bn_relu_kernelPKfS0_S0_S0_S0_S0_Pfiiiiiiiiiiiiif_param_2,
	.param .u64 .ptr .align 1 _Z25fused_conv_bn_relu_kernelPKfS0_S0_S0_S0_S0_Pfiiiiiiiiiiiiif_param_3,
	.param .u64 .ptr .align 1 _Z25fused_conv_bn_relu_kernelPKfS0_S0_S0_S0_S0_Pfiiiiiiiiiiiiif_param_4,
	.param .u64 .ptr .align 1 _Z25fused_conv_bn_relu_kernelPKfS0_S0_S0_S0_S0_Pfiiiiiiiiiiiiif_param_5,
	.param .u64 .ptr .align 1 _Z25fused_conv_bn_relu_kernelPKfS0_S0_S0_S0_S0_Pfiiiiiiiiiiiiif_param_6,
	.param .u32 _Z25fused_conv_bn_relu_kernelPKfS0_S0_S0_S0_S0_Pfiiiiiiiiiiiiif_param_7,
	.param .u32 _Z25fused_conv_bn_relu_kernelPKfS0_S0_S0_S0_S0_Pfiiiiiiiiiiiiif_param_8,
	.param .u32 _Z25fused_conv_bn_relu_kernelPKfS0_S0_S0_S0_S0_Pfiiiiiiiiiiiiif_param_9,
	.param .u32 _Z25fused_conv_bn_relu_kernelPKfS0_S0_S0_S0_S0_Pfiiiiiiiiiiiiif_param_10,
	.param .u32 _Z25fused_conv_bn_relu_kernelPKfS0_S0_S0_S0_S0_Pfiiiiiiiiiiiiif_param_11,
	.param .u32 _Z25fused_conv_bn_relu_kernelPKfS0_S0_S0_S0_S0_Pfiiiiiiiiiiiiif_param_12,
	.param .u32 _Z25fused_conv_bn_relu_kernelPKfS0_S0_S0_S0_S0_Pfiiiiiiiiiiiiif_param_13,
	.param .u32 _Z25fused_conv_bn_relu_kernelPKfS0_S0_S0_S0_S0_Pfiiiiiiiiiiiiif_param_14,
	.param .u32 _Z25fused_conv_bn_relu_kernelPKfS0_S0_S0_S0_S0_Pfiiiiiiiiiiiiif_param_15,
	.param .u32 _Z25fused_conv_bn_relu_kernelPKfS0_S0_S0_S0_S0_Pfiiiiiiiiiiiiif_param_16,
	.param .u32 _Z25fused_conv_bn_relu_kernelPKfS0_S0_S0_S0_S0_Pfiiiiiiiiiiiiif_param_17,
	.param .u32 _Z25fused_conv_bn_relu_kernelPKfS0_S0_S0_S0_S0_Pfiiiiiiiiiiiiif_param_18,
	.param .u32 _Z25fused_conv_bn_relu_kernelPKfS0_S0_S0_S0_S0_Pfiiiiiiiiiiiiif_param_19,
	.param .f32 _Z25fused_conv_bn_relu_kernelPKfS0_S0_S0_S0_S0_Pfiiiiiiiiiiiiif_param_20
)
{
	.reg .pred 	%p<94>;
	.reg .b32 	%r<88>;
	.reg .b32 	%f<114>;
	.reg .b64 	%rd<55>;

	ld.param.u64 	%rd13, [_Z25fused_conv_bn_relu_kernelPKfS0_S0_S0_S0_S0_Pfiiiiiiiiiiiiif_param_0];
	ld.param.u64 	%rd14, [_Z25fused_conv_bn_relu_kernelPKfS0_S0_S0_S0_S0_Pfiiiiiiiiiiiiif_param_1];
	ld.param.u64 	%rd9, [_Z25fused_conv_bn_relu_kernelPKfS0_S0_S0_S0_S0_Pfiiiiiiiiiiiiif_param_3];
	ld.param.u64 	%rd11, [_Z25fused_conv_bn_relu_kernelPKfS0_S0_S0_S0_S0_Pfiiiiiiiiiiiiif_param_5];
	ld.param.u64 	%rd12, [_Z25fused_conv_bn_relu_kernelPKfS0_S0_S0_S0_S0_Pfiiiiiiiiiiiiif_param_6];
	ld.param.u32 	%r32, [_Z25fused_conv_bn_relu_kernelPKfS0_S0_S0_S0_S0_Pfiiiiiiiiiiiiif_param_8];
	ld.param.u32 	%r33, [_Z25fused_conv_bn_relu_kernelPKfS0_S0_S0_S0_S0_Pfiiiiiiiiiiiiif_param_9];
	ld.param.u32 	%r34, [_Z25fused_conv_bn_relu_kernelPKfS0_S0_S0_S0_S0_Pfiiiiiiiiiiiiif_param_10];
	ld.param.u32 	%r35, [_Z25fused_conv_bn_relu_kernelPKfS0_S0_S0_S0_S0_Pfiiiiiiiiiiiiif_param_11];
	ld.param.u32 	%r36, [_Z25fused_conv_bn_relu_kernelPKfS0_S0_S0_S0_S0_Pfiiiiiiiiiiiiif_param_12];
	ld.param.u32 	%r37, [_Z25fused_conv_bn_relu_kernelPKfS0_S0_S0_S0_S0_Pfiiiiiiiiiiiiif_param_13];
	ld.param.u32 	%r38, [_Z25fused_conv_bn_relu_kernelPKfS0_S0_S0_S0_S0_Pfiiiiiiiiiiiiif_param_14];
	ld.param.u32 	%r39, [_Z25fused_conv_bn_relu_kernelPKfS0_S0_S0_S0_S0_Pfiiiiiiiiiiiiif_param_15];
	ld.param.u32 	%r40, [_Z25fused_conv_bn_relu_kernelPKfS0_S0_S0_S0_S0_Pfiiiiiiiiiiiiif_param_16];
	ld.param.u32 	%r41, [_Z25fused_conv_bn_relu_kernelPKfS0_S0_S0_S0_S0_Pfiiiiiiiiiiiiif_param_17];
	ld.param.u32 	%r42, [_Z25fused_conv_bn_relu_kernelPKfS0_S0_S0_S0_S0_Pfiiiiiiiiiiiiif_param_18];
	ld.param.u32 	%r43, [_Z25fused_conv_bn_relu_kernelPKfS0_S0_S0_S0_S0_Pfiiiiiiiiiiiiif_param_19];
	ld.param.f32 	%f41, [_Z25fused_conv_bn_relu_kernelPKfS0_S0_S0_S0_S0_Pfiiiiiiiiiiiiif_param_20];
	cvta.to.global.u64 	%rd1, %rd14;
	cvta.to.global.u64 	%rd2, %rd13;
	mov.u32 	%r1, %ctaid.z;
	mov.u32 	%r2, %ctaid.y;
	mov.u32 	%r44, %ctaid.x;
	mov.u32 	%r45, %ntid.y;
	mov.u32 	%r46, %tid.y;
	mad.lo.s32 	%r3, %r44, %r45, %r46;
	mov.u32 	%r4, %tid.x;
	setp.ge.s32 	%p2, %r3, %r36;
	setp.ge.s32 	%p3, %r4, %r37;
	or.pred  	%p4, %p2, %p3;
	mov.f32 	%f92, 0f00000000;
	@%p4 bra 	$L__BB1_48;
	setp.lt.s32 	%p5, %r32, 1;
	@%p5 bra 	$L__BB1_47;
	mul.lo.s32 	%r47, %r40, %r3;
	sub.s32 	%r5, %r47, %r42;
	mul.lo.s32 	%r48, %r41, %r4;
	sub.s32 	%r6, %r48, %r43;
	min.s32 	%r49, %r38, %r39;
	setp.lt.s32 	%p6, %r49, 1;
	@%p6 bra 	$L__BB1_47;
	and.b32  	%r7, %r39, 7;
	and.b32  	%r8, %r39, 3;
	and.b32  	%r9, %r39, 2147483640;
	and.b32  	%r10, %r39, 1;
	mul.lo.s32 	%r11, %r32, %r2;
	mul.lo.s32 	%r12, %r32, %r1;
	mov.f32 	%f92, 0f00000000;
	mov.b32 	%r82, 0;
$L__BB1_4:
	add.s32 	%r52, %r82, %r12;
	mul.lo.s32 	%r14, %r52, %r34;
	add.s32 	%r53, %r82, %r11;
	mul.lo.s32 	%r15, %r53, %r38;
	mov.b32 	%r83, 0;
$L__BB1_5:
	setp.lt.u32 	%p7, %r39, 8;
	add.s32 	%r55, %r5, %r83;
	setp.gt.s32 	%p8, %r55, -1;
	setp.lt.s32 	%p9, %r55, %r34;
	and.pred  	%p1, %p8, %p9;
	add.s32 	%r56, %r55, %r14;
	mul.lo.s32 	%r17, %r56, %r35;
	add.s32 	%r57, %r83, %r15;
	mul.lo.s32 	%r18, %r57, %r39;
	mov.b32 	%r86, 0;
	@%p7 bra 	$L__BB1_24;
	mov.b32 	%r84, 0;
	cvt.u64.u32 	%rd18, %r18;
$L__BB1_7:
	.pragma "nounroll";
	add.s32 	%r20, %r6, %r84;
	setp.gt.s32 	%p10, %r20, -1;
	setp.lt.s32 	%p11, %r20, %r35;
	and.pred  	%p12, %p10, %p11;
	and.pred  	%p13, %p1, %p12;
	add.s32 	%r59, %r20, %r17;
	mul.wide.s32 	%rd15, %r59, 4;
	add.s64 	%rd3, %rd2, %rd15;
	not.pred 	%p14, %p13;
	@%p14 bra 	$L__BB1_9;
	add.s32 	%r60, %r84, %r18;
	ld.global.nc.f32 	%f46, [%rd3];
	mul.wide.s32 	%rd16, %r60, 4;
	add.s64 	%rd17, %rd1, %rd16;
	ld.global.nc.f32 	%f47, [%rd17];
	fma.rn.f32 	%f92, %f46, %f47, %f92;
$L__BB1_9:
	add.s32 	%r61, %r20, 1;
	setp.gt.s32 	%p15, %r61, -1;
	setp.lt.s32 	%p16, %r61, %r35;
	and.pred  	%p17, %p15, %p16;
	and.pred  	%p18, %p1, %p17;
	cvt.s64.s32 	%rd19, %r84;
	add.s64 	%rd20, %rd19, %rd18;
	shl.b64 	%rd21, %rd20, 2;
	add.s64 	%rd4, %rd1, %rd21;
	not.pred 	%p19, %p18;
	@%p19 bra 	$L__BB1_11;
	ld.global.nc.f32 	%f48, [%rd3+4];
	ld.global.nc.f32 	%f49, [%rd4+4];
	fma.rn.f32 	%f92, %f48, %f49, %f92;
$L__BB1_11:
	add.s32 	%r62, %r20, 2;
	setp.gt.s32 	%p20, %r62, -1;
	setp.lt.s32 	%p21, %r62, %r35;
	and.pred  	%p22, %p20, %p21;
	and.pred  	%p23, %p1, %p22;
	not.pred 	%p24, %p23;
	@%p24 bra 	$L__BB1_13;
	ld.global.nc.f32 	%f50, [%rd3+8];
	ld.global.nc.f32 	%f51, [%rd4+8];
	fma.rn.f32 	%f92, %f50, %f51, %f92;
$L__BB1_13:
	add.s32 	%r63, %r20, 3;
	setp.gt.s32 	%p25, %r63, -1;
	setp.lt.s32 	%p26, %r63, %r35;
	and.pred  	%p27, %p25, %p26;
	and.pred  	%p28, %p1, %p27;
	not.pred 	%p29, %p28;
	@%p29 bra 	$L__BB1_15;
	ld.global.nc.f32 	%f52, [%rd3+12];
	ld.global.nc.f32 	%f53, [%rd4+12];
	fma.rn.f32 	%f92, %f52, %f53, %f92;
$L__BB1_15:
	add.s32 	%r64, %r20, 4;
	setp.gt.s32 	%p30, %r64, -1;
	setp.lt.s32 	%p31, %r64, %r35;
	and.pred  	%p32, %p30, %p31;
	and.pred  	%p33, %p1, %p32;
	not.pred 	%p34, %p33;
	@%p34 bra 	$L__BB1_17;
	ld.global.nc.f32 	%f54, [%rd3+16];
	ld.global.nc.f32 	%f55, [%rd4+16];
	fma.rn.f32 	%f92, %f54, %f55, %f92;
$L__BB1_17:
	add.s32 	%r65, %r20, 5;
	setp.gt.s32 	%p35, %r65, -1;
	setp.lt.s32 	%p36, %r65, %r35;
	and.pred  	%p37, %p35, %p36;
	and.pred  	%p38, %p1, %p37;
	not.pred 	%p39, %p38;
	@%p39 bra 	$L__BB1_19;
	ld.global.nc.f32 	%f56, [%rd3+20];
	ld.global.nc.f32 	%f57, [%rd4+20];
	fma.rn.f32 	%f92, %f56, %f57, %f92;
$L__BB1_19:
	add.s32 	%r66, %r20, 6;
	setp.gt.s32 	%p40, %r66, -1;
	setp.lt.s32 	%p41, %r66, %r35;
	and.pred  	%p42, %p40, %p41;
	and.pred  	%p43, %p1, %p42;
	not.pred 	%p44, %p43;
	@%p44 bra 	$L__BB1_21;
	ld.global.nc.f32 	%f58, [%rd3+24];
	ld.global.nc.f32 	%f59, [%rd4+24];
	fma.rn.f32 	%f92, %f58, %f59, %f92;
$L__BB1_21:
	add.s32 	%r67, %r20, 7;
	setp.gt.s32 	%p45, %r67, -1;
	setp.lt.s32 	%p46, %r67, %r35;
	and.pred  	%p47, %p45, %p46;
	and.pred  	%p48, %p1, %p47;
	not.pred 	%p49, %p48;
	@%p49 bra 	$L__BB1_23;
	ld.global.nc.f32 	%f60, [%rd3+28];
	ld.global.nc.f32 	%f61, [%rd4+28];
	fma.rn.f32 	%f92, %f60, %f61, %f92;
$L__BB1_23:
	add.s32 	%r84, %r84, 8;
	setp.ne.s32 	%p50, %r84, %r9;
	mov.u32 	%r86, %r9;
	@%p50 bra 	$L__BB1_7;
$L__BB1_24:
	setp.eq.s32 	%p51, %r7, 0;
	@%p51 bra 	$L__BB1_45;
	add.s32 	%r68, %r7, -1;
	setp.lt.u32 	%p52, %r68, 3;
	@%p52 bra 	$L__BB1_35;
	add.s32 	%r23, %r6, %r86;
	setp.gt.s32 	%p53, %r23, -1;
	setp.lt.s32 	%p54, %r23, %r35;
	and.pred  	%p55, %p53, %p54;
	and.pred  	%p57, %p1, %p55;
	add.s32 	%r69, %r23, %r17;
	mul.wide.s32 	%rd22, %r69, 4;
	add.s64 	%rd5, %rd2, %rd22;
	not.pred 	%p58, %p57;
	@%p58 bra 	$L__BB1_28;
	add.s32 	%r70, %r86, %r18;
	ld.global.nc.f32 	%f63, [%rd5];
	mul.wide.s32 	%rd23, %r70, 4;
	add.s64 	%rd24, %rd1, %rd23;
	ld.global.nc.f32 	%f64, [%rd24];
	fma.rn.f32 	%f92, %f63, %f64, %f92;
$L__BB1_28:
	add.s32 	%r71, %r23, 1;
	setp.gt.s32 	%p59, %r71, -1;
	setp.lt.s32 	%p60, %r71, %r35;
	and.pred  	%p61, %p59, %p60;
	and.pred  	%p62, %p1, %p61;
	cvt.u64.u32 	%rd25, %r18;
	cvt.u64.u32 	%rd26, %r86;
	add.s64 	%rd27, %rd26, %rd25;
	shl.b64 	%rd28, %rd27, 2;
	add.s64 	%rd6, %rd1, %rd28;
	not.pred 	%p63, %p62;
	@%p63 bra 	$L__BB1_30;
	ld.global.nc.f32 	%f65, [%rd5+4];
	ld.global.nc.f32 	%f66, [%rd6+4];
	fma.rn.f32 	%f92, %f65, %f66, %f92;
$L__BB1_30:
	add.s32 	%r72, %r23, 2;
	setp.gt.s32 	%p64, %r72, -1;
	setp.lt.s32 	%p65, %r72, %r35;
	and.pred  	%p66, %p64, %p65;
	and.pred  	%p67, %p1, %p66;
	not.pred 	%p68, %p67;
	@%p68 bra 	$L__BB1_32;
	ld.global.nc.f32 	%f67, [%rd5+8];
	ld.global.nc.f32 	%f68, [%rd6+8];
	fma.rn.f32 	%f92, %f67, %f68, %f92;
$L__BB1_32:
	add.s32 	%r73, %r23, 3;
	setp.gt.s32 	%p69, %r73, -1;
	setp.lt.s32 	%p70, %r73, %r35;
	and.pred  	%p71, %p69, %p70;
	and.pred  	%p72, %p1, %p71;
	not.pred 	%p73, %p72;
	@%p73 bra 	$L__BB1_34;
	ld.global.nc.f32 	%f69, [%rd5+12];
	ld.global.nc.f32 	%f70, [%rd6+12];
	fma.rn.f32 	%f92, %f69, %f70, %f92;
$L__BB1_34:
	add.s32 	%r86, %r86, 4;
$L__BB1_35:
	setp.eq.s32 	%p74, %r8, 0;
	@%p74 bra 	$L__BB1_45;
	setp.eq.s32 	%p75, %r8, 1;
	@%p75 bra 	$L__BB1_42;
	add.s32 	%r26, %r6, %r86;
	setp.gt.s32 	%p76, %r26, -1;
	setp.lt.s32 	%p77, %r26, %r35;
	and.pred  	%p78, %p76, %p77;
	and.pred  	%p79, %p1, %p78;
	add.s32 	%r74, %r26, %r17;
	mul.wide.s32 	%rd29, %r74, 4;
	add.s64 	%rd7, %rd2, %rd29;
	not.pred 	%p80, %p79;
	@%p80 bra 	$L__BB1_39;
	add.s32 	%r75, %r86, %r18;
	ld.global.nc.f32 	%f72, [%rd7];
	mul.wide.s32 	%rd30, %r75, 4;
	add.s64 	%rd31, %rd1, %rd30;
	ld.global.nc.f32 	%f73, [%rd31];
	fma.rn.f32 	%f92, %f72, %f73, %f92;
$L__BB1_39:
	add.s32 	%r76, %r26, 1;
	setp.gt.s32 	%p81, %r76, -1;
	setp.lt.s32 	%p82, %r76, %r35;
	and.pred  	%p83, %p81, %p82;
	and.pred  	%p84, %p1, %p83;
	not.pred 	%p85, %p84;
	@%p85 bra 	$L__BB1_41;
	ld.global.nc.f32 	%f74, [%rd7+4];
	cvt.u64.u32 	%rd32, %r18;
	cvt.s64.s32 	%rd33, %r86;
	add.s64 	%rd34, %rd33, %rd32;
	shl.b64 	%rd35, %rd34, 2;
	add.s64 	%rd36, %rd1, %rd35;
	ld.global.nc.f32 	%f75, [%rd36+4];
	fma.rn.f32 	%f92, %f74, %f75, %f92;
$L__BB1_41:
	add.s32 	%r86, %r86, 2;
$L__BB1_42:
	setp.eq.s32 	%p86, %r10, 0;
	@%p86 bra 	$L__BB1_45;
	add.s32 	%r29, %r6, %r86;
	setp.gt.s32 	%p87, %r29, -1;
	setp.lt.s32 	%p88, %r29, %r35;
	and.pred  	%p89, %p87, %p88;
	and.pred  	%p90, %p1, %p89;
	not.pred 	%p91, %p90;
	@%p91 bra 	$L__BB1_45;
	add.s32 	%r77, %r29, %r17;
	add.s32 	%r78, %r86, %r18;
	mul.wide.s32 	%rd37, %r77, 4;
	add.s64 	%rd38, %rd2, %rd37;
	ld.global.nc.f32 	%f76, [%rd38];
	mul.wide.s32 	%rd39, %r78, 4;
	add.s64 	%rd40, %rd1, %rd39;
	ld.global.nc.f32 	%f77, [%rd40];
	fma.rn.f32 	%f92, %f76, %f77, %f92;
$L__BB1_45:
	add.s32 	%r83, %r83, 1;
	setp.ne.s32 	%p92, %r83, %r38;
	@%p92 bra 	$L__BB1_5;
	add.s32 	%r82, %r82, 1;
	setp.ne.s32 	%p93, %r82, %r32;
	@%p93 bra 	$L__BB1_4;
$L__BB1_47:
	ld.param.u64 	%rd54, [_Z25fused_conv_bn_relu_kernelPKfS0_S0_S0_S0_S0_Pfiiiiiiiiiiiiif_param_4];
	ld.param.u64 	%rd53, [_Z25fused_conv_bn_relu_kernelPKfS0_S0_S0_S0_S0_Pfiiiiiiiiiiiiif_param_2];
	cvta.to.global.u64 	%rd41, %rd54;
	mul.wide.u32 	%rd42, %r2, 4;
	add.s64 	%rd43, %rd41, %rd42;
	ld.global.nc.f32 	%f78, [%rd43];
	sub.f32 	%f79, %f92, %f78;
	cvta.to.global.u64 	%rd44, %rd11;
	add.s64 	%rd45, %rd44, %rd42;
	ld.global.nc.f32 	%f80, [%rd45];
	add.f32 	%f81, %f41, %f80;
	sqrt.rn.f32 	%f82, %f81;
	div.rn.f32 	%f83, %f79, %f82;
	cvta.to.global.u64 	%rd46, %rd53;
	add.s64 	%rd47, %rd46, %rd42;
	ld.global.nc.f32 	%f84, [%rd47];
	cvta.to.global.u64 	%rd48, %rd9;
	add.s64 	%rd49, %rd48, %rd42;
	ld.global.nc.f32 	%f85, [%rd49];
	fma.rn.f32 	%f86, %f83, %f84, %f85;
	max.f32 	%f87, %f86, 0f00000000;
	mad.lo.s32 	%r79, %r33, %r1, %r2;
	mad.lo.s32 	%r80, %r36, %r79, %r3;
	mad.lo.s32 	%r81, %r80, %r37, %r4;
	cvta.to.global.u64 	%rd50, %rd12;
	mul.wide.s32 	%rd51, %r81, 4;
	add.s64 	%rd52, %rd50, %rd51;
	st.global.f32 	[%rd52], %f87;
$L__BB1_48:
	ret;

}
	// .globl	_Z22fused_attention_kernelPKfS0_S0_Pfiiiif
.visible .entry _Z22fused_attention_kernelPKfS0_S0_Pfiiiif(
	.param .u64 .ptr .align 1 _Z22fused_attention_kernelPKfS0_S0_Pfiiiif_param_0,
	.param .u64 .ptr .align 1 _Z22fused_attention_kernelPKfS0_S0_Pfiiiif_param_1,
	.param .u64 .ptr .align 1 _Z22fused_attention_kernelPKfS0_S0_Pfiiiif_param_2,
	.param .u64 .ptr .align 1 _Z22fused_attention_kernelPKfS0_S0_Pfiiiif_param_3,
	.param .u32 _Z22fused_attention_kernelPKfS0_S0_Pfiiiif_param_4,
	.param .u32 _Z22fused_attention_kernelPKfS0_S0_Pfiiiif_param_5,
	.param .u32 _Z22fused_attention_kernelPKfS0_S0_Pfiiiif_param_6,
	.param .u32 _Z22fused_attention_kernelPKfS0_S0_Pfiiiif_param_7,
	.param .f32 _Z22fused_attention_kernelPKfS0_S0_Pfiiiif_param_8
)
{
	.local .align 16 .b8 	__local_depot2[1024];
	.reg .b64 	%SP;
	.reg .b64 	%SPL;
	.reg .pred 	%p<69>;
	.reg .b32 	%r<286>;
	.reg .b32 	%f<574>;
	.reg .b64 	%rd<112>;

	mov.u64 	%SPL, __local_depot2;
	ld.param.u64 	%rd14, [_Z22fused_attention_kernelPKfS0_S0_Pfiiiif_param_0];
	ld.param.u64 	%rd15, [_Z22fused_attention_kernelPKfS0_S0_Pfiiiif_param_1];
	ld.param.u64 	%rd16, [_Z22fused_attention_kernelPKfS0_S0_Pfiiiif_param_2];
	ld.param.u64 	%rd17, [_Z22fused_attention_kernelPKfS0_S0_Pfiiiif_param_3];
	ld.param.u32 	%r106, [_Z22fused_attention_kernelPKfS0_S0_Pfiiiif_param_5];
	ld.param.u32 	%r107, [_Z22fused_attention_kernelPKfS0_S0_Pfiiiif_param_6];
	ld.param.u32 	%r108, [_Z22fused_attention_kernelPKfS0_S0_Pfiiiif_param_7];
	ld.param.f32 	%f56, [_Z22fused_attention_kernelPKfS0_S0_Pfiiiif_param_8];
	cvta.to.global.u64 	%rd1, %rd14;
	cvta.to.global.u64 	%rd2, %rd15;
	cvta.to.global.u64 	%rd3, %rd16;
	cvta.to.global.u64 	%rd4, %rd17;
	add.u64 	%rd5, %SPL, 0;
	mov.u32 	%r1, %ctaid.z;
	mov.u32 	%r2, %ctaid.y;
	mov.u32 	%r109, %ctaid.x;
	mov.u32 	%r110, %ntid.x;
	mov.u32 	%r3, %tid.x;
	mad.lo.s32 	%r4, %r109, %r110, %r3;
	setp.ge.s32 	%p1, %r4, %r107;
	@%p1 bra 	$L__BB2_95;
	setp.lt.s32 	%p2, %r108, 1;
	@%p2 bra 	$L__BB2_14;
	ld.param.u32 	%r230, [_Z22fused_attention_kernelPKfS0_S0_Pfiiiif_param_6];
	mad.lo.s32 	%r112, %r106, %r1, %r2;
	mad.lo.s32 	%r113, %r112, %r230, %r4;
	mul.lo.s32 	%r5, %r113, %r108;
	mul.lo.s32 	%r6, %r108, %r3;
	add.s32 	%r114, %r108, -1;
	and.b32  	%r7, %r108, 15;
	setp.lt.u32 	%p3, %r114, 15;
	mov.b32 	%r253, 0;
	@%p3 bra 	$L__BB2_5;
	and.b32  	%r253, %r108, 2147483632;
	mov.b32 	%r251, 0;
$L__BB2_4:
	.pragma "nounroll";
	add.s32 	%r116, %r251, %r5;
	mul.wide.s32 	%rd19, %r116, 4;
	add.s64 	%rd20, %rd1, %rd19;
	ld.global.nc.f32 	%f57, [%rd20];
	add.s32 	%r117, %r251, %r6;
	shl.b32 	%r118, %r117, 2;
	mov.u32 	%r119, shared_mem;
	add.s32 	%r120, %r119, %r118;
	st.shared.f32 	[%r120], %f57;
	ld.global.nc.f32 	%f58, [%rd20+4];
	st.shared.f32 	[%r120+4], %f58;
	ld.global.nc.f32 	%f59, [%rd20+8];
	st.shared.f32 	[%r120+8], %f59;
	ld.global.nc.f32 	%f60, [%rd20+12];
	st.shared.f32 	[%r120+12], %f60;
	ld.global.nc.f32 	%f61, [%rd20+16];
	st.shared.f32 	[%r120+16], %f61;
	ld.global.nc.f32 	%f62, [%rd20+20];
	st.shared.f32 	[%r120+20], %f62;
	ld.global.nc.f32 	%f63, [%rd20+24];
	st.shared.f32 	[%r120+24], %f63;
	ld.global.nc.f32 	%f64, [%rd20+28];
	st.shared.f32 	[%r120+28], %f64;
	ld.global.nc.f32 	%f65, [%rd20+32];
	st.shared.f32 	[%r120+32], %f65;
	ld.global.nc.f32 	%f66, [%rd20+36];
	st.shared.f32 	[%r120+36], %f66;
	ld.global.nc.f32 	%f67, [%rd20+40];
	st.shared.f32 	[%r120+40], %f67;
	ld.global.nc.f32 	%f68, [%rd20+44];
	st.shared.f32 	[%r120+44], %f68;
	ld.global.nc.f32 	%f69, [%rd20+48];
	st.shared.f32 	[%r120+48], %f69;
	ld.global.nc.f32 	%f70, [%rd20+52];
	st.shared.f32 	[%r120+52], %f70;
	ld.global.nc.f32 	%f71, [%rd20+56];
	st.shared.f32 	[%r120+56], %f71;
	ld.global.nc.f32 	%f72, [%rd20+60];
	st.shared.f32 	[%r120+60], %f72;
	add.s32 	%r251, %r251, 16;
	setp.ne.s32 	%p4, %r251, %r253;
	@%p4 bra 	$L__BB2_4;
$L__BB2_5:
	setp.eq.s32 	%p5, %r7, 0;
	@%p5 bra 	$L__BB2_14;
	and.b32  	%r12, %r108, 7;
	setp.lt.u32 	%p6, %r7, 8;
	@%p6 bra 	$L__BB2_8;
	add.s32 	%r121, %r253, %r5;
	mul.wide.s32 	%rd21, %r121, 4;
	add.s64 	%rd22, %rd1, %rd21;
	ld.global.nc.f32 	%f73, [%rd22];
	add.s32 	%r122, %r253, %r6;
	shl.b32 	%r123, %r122, 2;
	mov.u32 	%r124, shared_mem;
	add.s32 	%r125, %r124, %r123;
	st.shared.f32 	[%r125], %f73;
	ld.global.nc.f32 	%f74, [%rd22+4];
	st.shared.f32 	[%r125+4], %f74;
	ld.global.nc.f32 	%f75, [%rd22+8];
	st.shared.f32 	[%r125+8], %f75;
	ld.global.nc.f32 	%f76, [%rd22+12];
	st.shared.f32 	[%r125+12], %f76;
	ld.global.nc.f32 	%f77, [%rd22+16];
	st.shared.f32 	[%r125+16], %f77;
	ld.global.nc.f32 	%f78, [%rd22+20];
	st.shared.f32 	[%r125+20], %f78;
	ld.global.nc.f32 	%f79, [%rd22+24];
	st.shared.f32 	[%r125+24], %f79;
	ld.global.nc.f32 	%f80, [%rd22+28];
	st.shared.f32 	[%r125+28], %f80;
	add.s32 	%r253, %r253, 8;
$L__BB2_8:
	setp.eq.s32 	%p7, %r12, 0;
	@%p7 bra 	$L__BB2_14;
	and.b32  	%r15, %r108, 3;
	setp.lt.u32 	%p8, %r12, 4;
	@%p8 bra 	$L__BB2_11;
	add.s32 	%r126, %r253, %r5;
	mul.wide.s32 	%rd23, %r126, 4;
	add.s64 	%rd24, %rd1, %rd23;
	ld.global.nc.f32 	%f81, [%rd24];
	add.s32 	%r127, %r253, %r6;
	shl.b32 	%r128, %r127, 2;
	mov.u32 	%r129, shared_mem;
	add.s32 	%r130, %r129, %r128;
	st.shared.f32 	[%r130], %f81;
	ld.global.nc.f32 	%f82, [%rd24+4];
	st.shared.f32 	[%r130+4], %f82;
	ld.global.nc.f32 	%f83, [%rd24+8];
	st.shared.f32 	[%r130+8], %f83;
	ld.global.nc.f32 	%f84, [%rd24+12];
	st.shared.f32 	[%r130+12], %f84;
	add.s32 	%r253, %r253, 4;
$L__BB2_11:
	setp.eq.s32 	%p9, %r15, 0;
	@%p9 bra 	$L__BB2_14;
	mov.b32 	%r256, 0;
	mov.u32 	%r135, shared_mem;
$L__BB2_13:
	.pragma "nounroll";
	add.s32 	%r132, %r253, %r5;
	mul.wide.s32 	%rd25, %r132, 4;
	add.s64 	%rd26, %rd1, %rd25;
	ld.global.nc.f32 	%f85, [%rd26];
	add.s32 	%r133, %r253, %r6;
	shl.b32 	%r134, %r133, 2;
	add.s32 	%r136, %r135, %r134;
	st.shared.f32 	[%r136], %f85;
	add.s32 	%r253, %r253, 1;
	add.s32 	%r256, %r256, 1;
	setp.ne.s32 	%p10, %r256, %r15;
	@%p10 bra 	$L__BB2_13;
$L__BB2_14:
	ld.param.u32 	%r231, [_Z22fused_attention_kernelPKfS0_S0_Pfiiiif_param_6];
	bar.sync 	0;
	setp.lt.s32 	%p11, %r231, 1;
	mov.f32 	%f557, 0fFF800000;
	@%p11 bra 	$L__BB2_42;
	setp.lt.s32 	%p12, %r108, 1;
	mul.lo.s32 	%r22, %r108, %r3;
	@%p12 bra 	$L__BB2_31;
	ld.param.u32 	%r236, [_Z22fused_attention_kernelPKfS0_S0_Pfiiiif_param_6];
	and.b32  	%r23, %r108, 15;
	and.b32  	%r24, %r108, 7;
	and.b32  	%r25, %r108, 2147483632;
	and.b32  	%r26, %r108, 3;
	mad.lo.s32 	%r141, %r106, %r1, %r2;
	mul.lo.s32 	%r27, %r141, %r236;
	mov.f32 	%f557, 0fFF800000;
	mov.b32 	%r257, 0;
$L__BB2_17:
	add.s32 	%r143, %r108, -1;
	setp.lt.u32 	%p21, %r143, 15;
	add.s32 	%r144, %r257, %r27;
	mul.lo.s32 	%r29, %r144, %r108;
	mov.f32 	%f549, 0f00000000;
	mov.b32 	%r260, 0;
	@%p21 bra 	$L__BB2_20;
	mov.f32 	%f549, 0f00000000;
	mov.b32 	%r258, 0;
$L__BB2_19:
	.pragma "nounroll";
	add.s32 	%r146, %r258, %r29;
	add.s32 	%r147, %r258, %r22;
	shl.b32 	%r148, %r147, 2;
	mov.u32 	%r149, shared_mem;
	add.s32 	%r150, %r149, %r148;
	ld.shared.f32 	%f96, [%r150];
	mul.wide.s32 	%rd35, %r146, 4;
	add.s64 	%rd36, %rd2, %rd35;
	ld.global.nc.f32 	%f97, [%rd36];
	fma.rn.f32 	%f98, %f96, %f97, %f549;
	ld.shared.f32 	%f99, [%r150+4];
	ld.global.nc.f32 	%f100, [%rd36+4];
	fma.rn.f32 	%f101, %f99, %f100, %f98;
	ld.shared.f32 	%f102, [%r150+8];
	ld.global.nc.f32 	%f103, [%rd36+8];
	fma.rn.f32 	%f104, %f102, %f103, %f101;
	ld.shared.f32 	%f105, [%r150+12];
	ld.global.nc.f32 	%f106, [%rd36+12];
	fma.rn.f32 	%f107, %f105, %f106, %f104;
	ld.shared.f32 	%f108, [%r150+16];
	ld.global.nc.f32 	%f109, [%rd36+16];
	fma.rn.f32 	%f110, %f108, %f109, %f107;
	ld.shared.f32 	%f111, [%r150+20];
	ld.global.nc.f32 	%f112, [%rd36+20];
	fma.rn.f32 	%f113, %f111, %f112, %f110;
	ld.shared.f32 	%f114, [%r150+24];
	ld.global.nc.f32 	%f115, [%rd36+24];
	fma.rn.f32 	%f116, %f114, %f115, %f113;
	ld.shared.f32 	%f117, [%r150+28];
	ld.global.nc.f32 	%f118, [%rd36+28];
	fma.rn.f32 	%f119, %f117, %f118, %f116;
	ld.shared.f32 	%f120, [%r150+32];
	ld.global.nc.f32 	%f121, [%rd36+32];
	fma.rn.f32 	%f122, %f120, %f121, %f119;
	ld.shared.f32 	%f123, [%r150+36];
	ld.global.nc.f32 	%f124, [%rd36+36];
	fma.rn.f32 	%f125, %f123, %f124, %f122;
	ld.shared.f32 	%f126, [%r150+40];
	ld.global.nc.f32 	%f127, [%rd36+40];
	fma.rn.f32 	%f128, %f126, %f127, %f125;
	ld.shared.f32 	%f129, [%r150+44];
	ld.global.nc.f32 	%f130, [%rd36+44];
	fma.rn.f32 	%f131, %f129, %f130, %f128;
	ld.shared.f32 	%f132, [%r150+48];
	ld.global.nc.f32 	%f133, [%rd36+48];
	fma.rn.f32 	%f134, %f132, %f133, %f131;
	ld.shared.f32 	%f135, [%r150+52];
	ld.global.nc.f32 	%f136, [%rd36+52];
	fma.rn.f32 	%f137, %f135, %f136, %f134;
	ld.shared.f32 	%f138, [%r150+56];
	ld.global.nc.f32 	%f139, [%rd36+56];
	fma.rn.f32 	%f140, %f138, %f139, %f137;
	ld.shared.f32 	%f141, [%r150+60];
	ld.global.nc.f32 	%f142, [%rd36+60];
	fma.rn.f32 	%f549, %f141, %f142, %f140;
	add.s32 	%r258, %r258, 16;
	setp.ne.s32 	%p22, %r258, %r25;
	mov.u32 	%r260, %r25;
	@%p22 bra 	$L__BB2_19;
$L__BB2_20:
	setp.eq.s32 	%p23, %r23, 0;
	@%p23 bra 	$L__BB2_30;
	add.s32 	%r151, %r23, -1;
	setp.lt.u32 	%p24, %r151, 7;
	@%p24 bra 	$L__BB2_23;
	add.s32 	%r152, %r260, %r29;
	add.s32 	%r153, %r260, %r22;
	shl.b32 	%r154, %r153, 2;
	mov.u32 	%r155, shared_mem;
	add.s32 	%r156, %r155, %r154;
	ld.shared.f32 	%f144, [%r156];
	mul.wide.s32 	%rd37, %r152, 4;
	add.s64 	%rd38, %rd2, %rd37;
	ld.global.nc.f32 	%f145, [%rd38];
	fma.rn.f32 	%f146, %f144, %f145, %f549;
	ld.shared.f32 	%f147, [%r156+4];
	ld.global.nc.f32 	%f148, [%rd38+4];
	fma.rn.f32 	%f149, %f147, %f148, %f146;
	ld.shared.f32 	%f150, [%r156+8];
	ld.global.nc.f32 	%f151, [%rd38+8];
	fma.rn.f32 	%f152, %f150, %f151, %f149;
	ld.shared.f32 	%f153, [%r156+12];
	ld.global.nc.f32 	%f154, [%rd38+12];
	fma.rn.f32 	%f155, %f153, %f154, %f152;
	ld.shared.f32 	%f156, [%r156+16];
	ld.global.nc.f32 	%f157, [%rd38+16];
	fma.rn.f32 	%f158, %f156, %f157, %f155;
	ld.shared.f32 	%f159, [%r156+20];
	ld.global.nc.f32 	%f160, [%rd38+20];
	fma.rn.f32 	%f161, %f159, %f160, %f158;
	ld.shared.f32 	%f162, [%r156+24];
	ld.global.nc.f32 	%f163, [%rd38+24];
	fma.rn.f32 	%f164, %f162, %f163, %f161;
	ld.shared.f32 	%f165, [%r156+28];
	ld.global.nc.f32 	%f166, [%rd38+28];
	fma.rn.f32 	%f549, %f165, %f166, %f164;
	add.s32 	%r260, %r260, 8;
$L__BB2_23:
	setp.eq.s32 	%p25, %r24, 0;
	@%p25 bra 	$L__BB2_30;
	add.s32 	%r157, %r24, -1;
	setp.lt.u32 	%p26, %r157, 3;
	@%p26 bra 	$L__BB2_26;
	add.s32 	%r158, %r260, %r29;
	add.s32 	%r159, %r260, %r22;
	shl.b32 	%r160, %r159, 2;
	mov.u32 	%r161, shared_mem;
	add.s32 	%r162, %r161, %r160;
	ld.shared.f32 	%f168, [%r162];
	mul.wide.s32 	%rd39, %r158, 4;
	add.s64 	%rd40, %rd2, %rd39;
	ld.global.nc.f32 	%f169, [%rd40];
	fma.rn.f32 	%f170, %f168, %f169, %f549;
	ld.shared.f32 	%f171, [%r162+4];
	ld.global.nc.f32 	%f172, [%rd40+4];
	fma.rn.f32 	%f173, %f171, %f172, %f170;
	ld.shared.f32 	%f174, [%r162+8];
	ld.global.nc.f32 	%f175, [%rd40+8];
	fma.rn.f32 	%f176, %f174, %f175, %f173;
	ld.shared.f32 	%f177, [%r162+12];
	ld.global.nc.f32 	%f178, [%rd40+12];
	fma.rn.f32 	%f549, %f177, %f178, %f176;
	add.s32 	%r260, %r260, 4;
$L__BB2_26:
	setp.eq.s32 	%p27, %r26, 0;
	@%p27 bra 	$L__BB2_30;
	setp.eq.s32 	%p28, %r26, 1;
	add.s32 	%r163, %r260, %r29;
	add.s32 	%r164, %r260, %r22;
	shl.b32 	%r165, %r164, 2;
	mov.u32 	%r166, shared_mem;
	add.s32 	%r37, %r166, %r165;
	ld.shared.f32 	%f179, [%r37];
	mul.wide.s32 	%rd41, %r163, 4;
	add.s64 	%rd6, %rd2, %rd41;
	ld.global.nc.f32 	%f180, [%rd6];
	fma.rn.f32 	%f549, %f179, %f180, %f549;
	@%p28 bra 	$L__BB2_30;
	setp.eq.s32 	%p29, %r26, 2;
	ld.shared.f32 	%f181, [%r37+4];
	ld.global.nc.f32 	%f182, [%rd6+4];
	fma.rn.f32 	%f549, %f181, %f182, %f549;
	@%p29 bra 	$L__BB2_30;
	ld.shared.f32 	%f183, [%r37+8];
	ld.global.nc.f32 	%f184, [%rd6+8];
	fma.rn.f32 	%f549, %f183, %f184, %f549;
$L__BB2_30:
	ld.param.u32 	%r237, [_Z22fused_attention_kernelPKfS0_S0_Pfiiiif_param_6];
	mul.f32 	%f185, %f56, %f549;
	mul.wide.u32 	%rd42, %r257, 4;
	add.s64 	%rd43, %rd5, %rd42;
	st.local.f32 	[%rd43], %f185;
	max.f32 	%f557, %f557, %f185;
	add.s32 	%r257, %r257, 1;
	setp.eq.s32 	%p30, %r257, %r237;
	@%p30 bra 	$L__BB2_42;
	bra.uni 	$L__BB2_17;
$L__BB2_31:
	ld.param.u32 	%r232, [_Z22fused_attention_kernelPKfS0_S0_Pfiiiif_param_6];
	mul.f32 	%f17, %f56, 0f00000000;
	and.b32  	%r39, %r232, 7;
	setp.lt.u32 	%p13, %r232, 8;
	mov.f32 	%f557, 0fFF800000;
	mov.b32 	%r264, 0;
	@%p13 bra 	$L__BB2_34;
	ld.param.u32 	%r233, [_Z22fused_attention_kernelPKfS0_S0_Pfiiiif_param_6];
	and.b32  	%r264, %r233, 2147483640;
	mov.f32 	%f557, 0fFF800000;
	mov.b32 	%r262, 0;
$L__BB2_33:
	.pragma "nounroll";
	mul.wide.u32 	%rd27, %r262, 4;
	add.s64 	%rd28, %rd5, %rd27;
	max.f32 	%f557, %f557, %f17;
	st.local.v4.f32 	[%rd28], {%f17, %f17, %f17, %f17};
	st.local.v4.f32 	[%rd28+16], {%f17, %f17, %f17, %f17};
	add.s32 	%r262, %r262, 8;
	setp.ne.s32 	%p14, %r262, %r264;
	@%p14 bra 	$L__BB2_33;
$L__BB2_34:
	setp.eq.s32 	%p15, %r39, 0;
	@%p15 bra 	$L__BB2_42;
	ld.param.u32 	%r234, [_Z22fused_attention_kernelPKfS0_S0_Pfiiiif_param_6];
	and.b32  	%r44, %r234, 3;
	setp.lt.u32 	%p16, %r39, 4;
	@%p16 bra 	$L__BB2_37;
	mul.wide.u32 	%rd29, %r264, 4;
	add.s64 	%rd30, %rd5, %rd29;
	st.local.f32 	[%rd30], %f17;
	max.f32 	%f557, %f557, %f17;
	st.local.f32 	[%rd30+4], %f17;
	st.local.f32 	[%rd30+8], %f17;
	st.local.f32 	[%rd30+12], %f17;
	add.s32 	%r264, %r264, 4;
$L__BB2_37:
	setp.eq.s32 	%p17, %r44, 0;
	@%p17 bra 	$L__BB2_42;
	setp.eq.s32 	%p18, %r44, 1;
	@%p18 bra 	$L__BB2_40;
	mul.wide.u32 	%rd31, %r264, 4;
	add.s64 	%rd32, %rd5, %rd31;
	st.local.f32 	[%rd32], %f17;
	max.f32 	%f557, %f557, %f17;
	st.local.f32 	[%rd32+4], %f17;
	add.s32 	%r264, %r264, 2;
$L__BB2_40:
	ld.param.u32 	%r235, [_Z22fused_attention_kernelPKfS0_S0_Pfiiiif_param_6];
	and.b32  	%r139, %r235, 1;
	setp.eq.b32 	%p19, %r139, 1;
	not.pred 	%p20, %p19;
	@%p20 bra 	$L__BB2_42;
	mul.wide.u32 	%rd33, %r264, 4;
	add.s64 	%rd34, %rd5, %rd33;
	st.local.f32 	[%rd34], %f17;
	max.f32 	%f557, %f557, %f17;
$L__BB2_42:
	ld.param.u32 	%r238, [_Z22fused_attention_kernelPKfS0_S0_Pfiiiif_param_6];
	setp.lt.s32 	%p31, %r238, 1;
	mov.f32 	%f564, 0f00000000;
	@%p31 bra 	$L__BB2_54;
	ld.param.u32 	%r239, [_Z22fused_attention_kernelPKfS0_S0_Pfiiiif_param_6];
	and.b32  	%r49, %r239, 7;
	setp.lt.u32 	%p32, %r239, 8;
	mov.f32 	%f564, 0f00000000;
	mov.b32 	%r266, 0;
	@%p32 bra 	$L__BB2_46;
	ld.param.u32 	%r240, [_Z22fused_attention_kernelPKfS0_S0_Pfiiiif_param_6];
	and.b32  	%r266, %r240, 2147483640;
	mov.f32 	%f564, 0f00000000;
	mov.b32 	%r269, 0;
$L__BB2_45:
	.pragma "nounroll";
	mul.wide.u32 	%rd44, %r269, 4;
	add.s64 	%rd45, %rd5, %rd44;
	ld.local.v4.f32 	{%f190, %f191, %f192, %f193}, [%rd45];
	sub.f32 	%f194, %f190, %f557;
	fma.rn.f32 	%f195, %f194, 0f3BBB989D, 0f3F000000;
	cvt.sat.f32.f32 	%f196, %f195;
	mov.f32 	%f197, 0f4B400001;
	mov.f32 	%f198, 0f437C0000;
	fma.rm.f32 	%f199, %f196, %f198, %f197;
	add.f32 	%f200, %f199, 0fCB40007F;
	neg.f32 	%f201, %f200;
	fma.rn.f32 	%f202, %f194, 0f3FB8AA3B, %f201;
	fma.rn.f32 	%f203, %f194, 0f32A57060, %f202;
	mov.b32 	%r169, %f199;
	shl.b32 	%r170, %r169, 23;
	mov.b32 	%f204, %r170;
	ex2.approx.ftz.f32 	%f205, %f203;
	mul.f32 	%f206, %f205, %f204;
	add.f32 	%f207, %f564, %f206;
	sub.f32 	%f208, %f191, %f557;
	fma.rn.f32 	%f209, %f208, 0f3BBB989D, 0f3F000000;
	cvt.sat.f32.f32 	%f210, %f209;
	fma.rm.f32 	%f211, %f210, %f198, %f197;
	add.f32 	%f212, %f211, 0fCB40007F;
	neg.f32 	%f213, %f212;
	fma.rn.f32 	%f214, %f208, 0f3FB8AA3B, %f213;
	fma.rn.f32 	%f215, %f208, 0f32A57060, %f214;
	mov.b32 	%r171, %f211;
	shl.b32 	%r172, %r171, 23;
	mov.b32 	%f216, %r172;
	ex2.approx.ftz.f32 	%f217, %f215;
	mul.f32 	%f218, %f217, %f216;
	add.f32 	%f219, %f207, %f218;
	sub.f32 	%f220, %f192, %f557;
	fma.rn.f32 	%f221, %f220, 0f3BBB989D, 0f3F000000;
	cvt.sat.f32.f32 	%f222, %f221;
	fma.rm.f32 	%f223, %f222, %f198, %f197;
	add.f32 	%f224, %f223, 0fCB40007F;
	neg.f32 	%f225, %f224;
	fma.rn.f32 	%f226, %f220, 0f3FB8AA3B, %f225;
	fma.rn.f32 	%f227, %f220, 0f32A57060, %f226;
	mov.b32 	%r173, %f223;
	shl.b32 	%r174, %r173, 23;
	mov.b32 	%f228, %r174;
	ex2.approx.ftz.f32 	%f229, %f227;
	mul.f32 	%f230, %f229, %f228;
	add.f32 	%f231, %f219, %f230;
	sub.f32 	%f232, %f193, %f557;
	fma.rn.f32 	%f233, %f232, 0f3BBB989D, 0f3F000000;
	cvt.sat.f32.f32 	%f234, %f233;
	fma.rm.f32 	%f235, %f234, %f198, %f197;
	add.f32 	%f236, %f235, 0fCB40007F;
	neg.f32 	%f237, %f236;
	fma.rn.f32 	%f238, %f232, 0f3FB8AA3B, %f237;
	fma.rn.f32 	%f239, %f232, 0f32A57060, %f238;
	mov.b32 	%r175, %f235;
	shl.b32 	%r176, %r175, 23;
	mov.b32 	%f240, %r176;
	ex2.approx.ftz.f32 	%f241, %f239;
	mul.f32 	%f242, %f241, %f240;
	st.local.v4.f32 	[%rd45], {%f206, %f218, %f230, %f242};
	add.f32 	%f243, %f231, %f242;
	ld.local.v4.f32 	{%f244, %f245, %f246, %f247}, [%rd45+16];
	sub.f32 	%f248, %f244, %f557;
	fma.rn.f32 	%f249, %f248, 0f3BBB989D, 0f3F000000;
	cvt.sat.f32.f32 	%f250, %f249;
	fma.rm.f32 	%f251, %f250, %f198, %f197;
	add.f32 	%f252, %f251, 0fCB40007F;
	neg.f32 	%f253, %f252;
	fma.rn.f32 	%f254, %f248, 0f3FB8AA3B, %f253;
	fma.rn.f32 	%f255, %f248, 0f32A57060, %f254;
	mov.b32 	%r177, %f251;
	shl.b32 	%r178, %r177, 23;
	mov.b32 	%f256, %r178;
	ex2.approx.ftz.f32 	%f257, %f255;
	mul.f32 	%f258, %f257, %f256;
	add.f32 	%f259, %f243, %f258;
	sub.f32 	%f260, %f245, %f557;
	fma.rn.f32 	%f261, %f260, 0f3BBB989D, 0f3F000000;
	cvt.sat.f32.f32 	%f262, %f261;
	fma.rm.f32 	%f263, %f262, %f198, %f197;
	add.f32 	%f264, %f263, 0fCB40007F;
	neg.f32 	%f265, %f264;
	fma.rn.f32 	%f266, %f260, 0f3FB8AA3B, %f265;
	fma.rn.f32 	%f267, %f260, 0f32A57060, %f266;
	mov.b32 	%r179, %f263;
	shl.b32 	%r180, %r179, 23;
	mov.b32 	%f268, %r180;
	ex2.approx.ftz.f32 	%f269, %f267;
	mul.f32 	%f270, %f269, %f268;
	add.f32 	%f271, %f259, %f270;
	sub.f32 	%f272, %f246, %f557;
	fma.rn.f32 	%f273, %f272, 0f3BBB989D, 0f3F000000;
	cvt.sat.f32.f32 	%f274, %f273;
	fma.rm.f32 	%f275, %f274, %f198, %f197;
	add.f32 	%f276, %f275, 0fCB40007F;
	neg.f32 	%f277, %f276;
	fma.rn.f32 	%f278, %f272, 0f3FB8AA3B, %f277;
	fma.rn.f32 	%f279, %f272, 0f32A57060, %f278;
	mov.b32 	%r181, %f275;
	shl.b32 	%r182, %r181, 23;
	mov.b32 	%f280, %r182;
	ex2.approx.ftz.f32 	%f281, %f279;
	mul.f32 	%f282, %f281, %f280;
	add.f32 	%f283, %f271, %f282;
	sub.f32 	%f284, %f247, %f557;
	fma.rn.f32 	%f285, %f284, 0f3BBB989D, 0f3F000000;
	cvt.sat.f32.f32 	%f286, %f285;
	fma.rm.f32 	%f287, %f286, %f198, %f197;
	add.f32 	%f288, %f287, 0fCB40007F;
	neg.f32 	%f289, %f288;
	fma.rn.f32 	%f290, %f284, 0f3FB8AA3B, %f289;
	fma.rn.f32 	%f291, %f284, 0f32A57060, %f290;
	mov.b32 	%r183, %f287;
	shl.b32 	%r184, %r183, 23;
	mov.b32 	%f292, %r184;
	ex2.approx.ftz.f32 	%f293, %f291;
	mul.f32 	%f294, %f293, %f292;
	st.local.v4.f32 	[%rd45+16], {%f258, %f270, %f282, %f294};
	add.f32 	%f564, %f283, %f294;
	add.s32 	%r269, %r269, 8;
	setp.eq.s32 	%p33, %r269, %r266;
	@%p33 bra 	$L__BB2_46;
	bra.uni 	$L__BB2_45;
$L__BB2_46:
	setp.eq.s32 	%p34, %r49, 0;
	@%p34 bra 	$L__BB2_54;
	ld.param.u32 	%r241, [_Z22fused_attention_kernelPKfS0_S0_Pfiiiif_param_6];
	and.b32  	%r52, %r241, 3;
	setp.lt.u32 	%p35, %r49, 4;
	@%p35 bra 	$L__BB2_49;
	mul.wide.u32 	%rd46, %r266, 4;
	add.s64 	%rd47, %rd5, %rd46;
	ld.local.f32 	%f296, [%rd47];
	sub.f32 	%f297, %f296, %f557;
	fma.rn.f32 	%f298, %f297, 0f3BBB989D, 0f3F000000;
	cvt.sat.f32.f32 	%f299, %f298;
	mov.f32 	%f300, 0f4B400001;
	mov.f32 	%f301, 0f437C0000;
	fma.rm.f32 	%f302, %f299, %f301, %f300;
	add.f32 	%f303, %f302, 0fCB40007F;
	neg.f32 	%f304, %f303;
	fma.rn.f32 	%f305, %f297, 0f3FB8AA3B, %f304;
	fma.rn.f32 	%f306, %f297, 0f32A57060, %f305;
	mov.b32 	%r185, %f302;
	shl.b32 	%r186, %r185, 23;
	mov.b32 	%f307, %r186;
	ex2.approx.ftz.f32 	%f308, %f306;
	mul.f32 	%f309, %f308, %f307;
	st.local.f32 	[%rd47], %f309;
	add.f32 	%f310, %f564, %f309;
	ld.local.f32 	%f311, [%rd47+4];
	sub.f32 	%f312, %f311, %f557;
	fma.rn.f32 	%f313, %f312, 0f3BBB989D, 0f3F000000;
	cvt.sat.f32.f32 	%f314, %f313;
	fma.rm.f32 	%f315, %f314, %f301, %f300;
	add.f32 	%f316, %f315, 0fCB40007F;
	neg.f32 	%f317, %f316;
	fma.rn.f32 	%f318, %f312, 0f3FB8AA3B, %f317;
	fma.rn.f32 	%f319, %f312, 0f32A57060, %f318;
	mov.b32 	%r187, %f315;
	shl.b32 	%r188, %r187, 23;
	mov.b32 	%f320, %r188;
	ex2.approx.ftz.f32 	%f321, %f319;
	mul.f32 	%f322, %f321, %f320;
	st.local.f32 	[%rd47+4], %f322;
	add.f32 	%f323, %f310, %f322;
	ld.local.f32 	%f324, [%rd47+8];
	sub.f32 	%f325, %f324, %f557;
	fma.rn.f32 	%f326, %f325, 0f3BBB989D, 0f3F000000;
	cvt.sat.f32.f32 	%f327, %f326;
	fma.rm.f32 	%f328, %f327, %f301, %f300;
	add.f32 	%f329, %f328, 0fCB40007F;
	neg.f32 	%f330, %f329;
	fma.rn.f32 	%f331, %f325, 0f3FB8AA3B, %f330;
	fma.rn.f32 	%f332, %f325, 0f32A57060, %f331;
	mov.b32 	%r189, %f328;
	shl.b32 	%r190, %r189, 23;
	mov.b32 	%f333, %r190;
	ex2.approx.ftz.f32 	%f334, %f332;
	mul.f32 	%f335, %f334, %f333;
	st.local.f32 	[%rd47+8], %f335;
	add.f32 	%f336, %f323, %f335;
	ld.local.f32 	%f337, [%rd47+12];
	sub.f32 	%f338, %f337, %f557;
	fma.rn.f32 	%f339, %f338, 0f3BBB989D, 0f3F000000;
	cvt.sat.f32.f32 	%f340, %f339;
	fma.rm.f32 	%f341, %f340, %f301, %f300;
	add.f32 	%f342, %f341, 0fCB40007F;
	neg.f32 	%f343, %f342;
	fma.rn.f32 	%f344, %f338, 0f3FB8AA3B, %f343;
	fma.rn.f32 	%f345, %f338, 0f32A57060, %f344;
	mov.b32 	%r191, %f341;
	shl.b32 	%r192, %r191, 23;
	mov.b32 	%f346, %r192;
	ex2.approx.ftz.f32 	%f347, %f345;
	mul.f32 	%f348, %f347, %f346;
	st.local.f32 	[%rd47+12], %f348;
	add.f32 	%f564, %f336, %f348;
	add.s32 	%r266, %r266, 4;
$L__BB2_49:
	setp.eq.s32 	%p36, %r52, 0;
	@%p36 bra 	$L__BB2_54;
	setp.eq.s32 	%p37, %r52, 1;
	@%p37 bra 	$L__BB2_52;
	mul.wide.u32 	%rd48, %r266, 4;
	add.s64 	%rd49, %rd5, %rd48;
	ld.local.f32 	%f350, [%rd49];
	sub.f32 	%f351, %f350, %f557;
	fma.rn.f32 	%f352, %f351, 0f3BBB989D, 0f3F000000;
	cvt.sat.f32.f32 	%f353, %f352;
	mov.f32 	%f354, 0f4B400001;
	mov.f32 	%f355, 0f437C0000;
	fma.rm.f32 	%f356, %f353, %f355, %f354;
	add.f32 	%f357, %f356, 0fCB40007F;
	neg.f32 	%f358, %f357;
	fma.rn.f32 	%f359, %f351, 0f3FB8AA3B, %f358;
	fma.rn.f32 	%f360, %f351, 0f32A57060, %f359;
	mov.b32 	%r193, %f356;
	shl.b32 	%r194, %r193, 23;
	mov.b32 	%f361, %r194;
	ex2.approx.ftz.f32 	%f362, %f360;
	mul.f32 	%f363, %f362, %f361;
	st.local.f32 	[%rd49], %f363;
	add.f32 	%f364, %f564, %f363;
	ld.local.f32 	%f365, [%rd49+4];
	sub.f32 	%f366, %f365, %f557;
	fma.rn.f32 	%f367, %f366, 0f3BBB989D, 0f3F000000;
	cvt.sat.f32.f32 	%f368, %f367;
	fma.rm.f32 	%f369, %f368, %f355, %f354;
	add.f32 	%f370, %f369, 0fCB40007F;
	neg.f32 	%f371, %f370;
	fma.rn.f32 	%f372, %f366, 0f3FB8AA3B, %f371;
	fma.rn.f32 	%f373, %f366, 0f32A57060, %f372;
	mov.b32 	%r195, %f369;
	shl.b32 	%r196, %r195, 23;
	mov.b32 	%f374, %r196;
	ex2.approx.ftz.f32 	%f375, %f373;
	mul.f32 	%f376, %f375, %f374;
	st.local.f32 	[%rd49+4], %f376;
	add.f32 	%f564, %f364, %f376;
	add.s32 	%r266, %r266, 2;
$L__BB2_52:
	ld.param.u32 	%r242, [_Z22fused_attention_kernelPKfS0_S0_Pfiiiif_param_6];
	and.b32  	%r197, %r242, 1;
	setp.eq.b32 	%p38, %r197, 1;
	not.pred 	%p39, %p38;
	@%p39 bra 	$L__BB2_54;
	mul.wide.u32 	%rd50, %r266, 4;
	add.s64 	%rd51, %rd5, %rd50;
	ld.local.f32 	%f377, [%rd51];
	sub.f32 	%f378, %f377, %f557;
	fma.rn.f32 	%f379, %f378, 0f3BBB989D, 0f3F000000;
	cvt.sat.f32.f32 	%f380, %f379;
	mov.f32 	%f381, 0f4B400001;
	mov.f32 	%f382, 0f437C0000;
	fma.rm.f32 	%f383, %f380, %f382, %f381;
	add.f32 	%f384, %f383, 0fCB40007F;
	neg.f32 	%f385, %f384;
	fma.rn.f32 	%f386, %f378, 0f3FB8AA3B, %f385;
	fma.rn.f32 	%f387, %f378, 0f32A57060, %f386;
	mov.b32 	%r198, %f383;
	shl.b32 	%r199, %r198, 23;
	mov.b32 	%f388, %r199;
	ex2.approx.ftz.f32 	%f389, %f387;
	mul.f32 	%f390, %f389, %f388;
	st.local.f32 	[%rd51], %f390;
	add.f32 	%f564, %f564, %f390;
$L__BB2_54:
	ld.param.u32 	%r243, [_Z22fused_attention_kernelPKfS0_S0_Pfiiiif_param_6];
	setp.lt.s32 	%p40, %r243, 1;
	@%p40 bra 	$L__BB2_67;
	ld.param.u32 	%r244, [_Z22fused_attention_kernelPKfS0_S0_Pfiiiif_param_6];
	add.s32 	%r201, %r244, -1;
	and.b32  	%r57, %r244, 15;
	setp.lt.u32 	%p41, %r201, 15;
	mov.b32 	%r270, 0;
	@%p41 bra 	$L__BB2_58;
	ld.param.u32 	%r245, [_Z22fused_attention_kernelPKfS0_S0_Pfiiiif_param_6];
	and.b32  	%r270, %r245, 2147483632;
	mov.b32 	%r281, 0;
$L__BB2_57:
	.pragma "nounroll";
	mul.wide.u32 	%rd52, %r281, 4;
	add.s64 	%rd53, %rd5, %rd52;
	ld.local.v4.f32 	{%f391, %f392, %f393, %f394}, [%rd53];
	div.rn.f32 	%f395, %f391, %f564;
	div.rn.f32 	%f396, %f392, %f564;
	div.rn.f32 	%f397, %f393, %f564;
	div.rn.f32 	%f398, %f394, %f564;
	st.local.v4.f32 	[%rd53], {%f395, %f396, %f397, %f398};
	ld.local.v4.f32 	{%f399, %f400, %f401, %f402}, [%rd53+16];
	div.rn.f32 	%f403, %f399, %f564;
	div.rn.f32 	%f404, %f400, %f564;
	div.rn.f32 	%f405, %f401, %f564;
	div.rn.f32 	%f406, %f402, %f564;
	st.local.v4.f32 	[%rd53+16], {%f403, %f404, %f405, %f406};
	ld.local.v4.f32 	{%f407, %f408, %f409, %f410}, [%rd53+32];
	div.rn.f32 	%f411, %f407, %f564;
	div.rn.f32 	%f412, %f408, %f564;
	div.rn.f32 	%f413, %f409, %f564;
	div.rn.f32 	%f414, %f410, %f564;
	st.local.v4.f32 	[%rd53+32], {%f411, %f412, %f413, %f414};
	ld.local.v4.f32 	{%f415, %f416, %f417, %f418}, [%rd53+48];
	div.rn.f32 	%f419, %f415, %f564;
	div.rn.f32 	%f420, %f416, %f564;
	div.rn.f32 	%f421, %f417, %f564;
	div.rn.f32 	%f422, %f418, %f564;
	st.local.v4.f32 	[%rd53+48], {%f419, %f420, %f421, %f422};
	add.s32 	%r281, %r281, 16;
	setp.eq.s32 	%p42, %r281, %r270;
	@%p42 bra 	$L__BB2_58;
	bra.uni 	$L__BB2_57;
$L__BB2_58:
	setp.eq.s32 	%p43, %r57, 0;
	@%p43 bra 	$L__BB2_67;
	ld.param.u32 	%r246, [_Z22fused_attention_kernelPKfS0_S0_Pfiiiif_param_6];
	and.b32  	%r62, %r246, 7;
	setp.lt.u32 	%p44, %r57, 8;
	@%p44 bra 	$L__BB2_61;
	mul.wide.u32 	%rd54, %r270, 4;
	add.s64 	%rd55, %rd5, %rd54;
	ld.local.f32 	%f423, [%rd55];
	div.rn.f32 	%f424, %f423, %f564;
	st.local.f32 	[%rd55], %f424;
	ld.local.f32 	%f425, [%rd55+4];
	div.rn.f32 	%f426, %f425, %f564;
	st.local.f32 	[%rd55+4], %f426;
	ld.local.f32 	%f427, [%rd55+8];
	div.rn.f32 	%f428, %f427, %f564;
	st.local.f32 	[%rd55+8], %f428;
	ld.local.f32 	%f429, [%rd55+12];
	div.rn.f32 	%f430, %f429, %f564;
	st.local.f32 	[%rd55+12], %f430;
	ld.local.f32 	%f431, [%rd55+16];
	div.rn.f32 	%f432, %f431, %f564;
	st.local.f32 	[%rd55+16], %f432;
	ld.local.f32 	%f433, [%rd55+20];
	div.rn.f32 	%f434, %f433, %f564;
	st.local.f32 	[%rd55+20], %f434;
	ld.local.f32 	%f435, [%rd55+24];
	div.rn.f32 	%f436, %f435, %f564;
	st.local.f32 	[%rd55+24], %f436;
	ld.local.f32 	%f437, [%rd55+28];
	div.rn.f32 	%f438, %f437, %f564;
	st.local.f32 	[%rd55+28], %f438;
	add.s32 	%r270, %r270, 8;
$L__BB2_61:
	setp.eq.s32 	%p45, %r62, 0;
	@%p45 bra 	$L__BB2_67;
	ld.param.u32 	%r247, [_Z22fused_attention_kernelPKfS0_S0_Pfiiiif_param_6];
	and.b32  	%r65, %r247, 3;
	setp.lt.u32 	%p46, %r62, 4;
	@%p46 bra 	$L__BB2_64;
	mul.wide.u32 	%rd56, %r270, 4;
	add.s64 	%rd57, %rd5, %rd56;
	ld.local.f32 	%f439, [%rd57];
	div.rn.f32 	%f440, %f439, %f564;
	st.local.f32 	[%rd57], %f440;
	ld.local.f32 	%f441, [%rd57+4];
	div.rn.f32 	%f442, %f441, %f564;
	st.local.f32 	[%rd57+4], %f442;
	ld.local.f32 	%f443, [%rd57+8];
	div.rn.f32 	%f444, %f443, %f564;
	st.local.f32 	[%rd57+8], %f444;
	ld.local.f32 	%f445, [%rd57+12];
	div.rn.f32 	%f446, %f445, %f564;
	st.local.f32 	[%rd57+12], %f446;
	add.s32 	%r270, %r270, 4;
$L__BB2_64:
	setp.eq.s32 	%p47, %r65, 0;
	@%p47 bra 	$L__BB2_67;
	mov.b32 	%r274, 0;
$L__BB2_66:
	.pragma "nounroll";
	mul.wide.u32 	%rd58, %r270, 4;
	add.s64 	%rd59, %rd5, %rd58;
	ld.local.f32 	%f447, [%rd59];
	div.rn.f32 	%f448, %f447, %f564;
	st.local.f32 	[%rd59], %f448;
	add.s32 	%r270, %r270, 1;
	add.s32 	%r274, %r274, 1;
	setp.ne.s32 	%p48, %r274, %r65;
	@%p48 bra 	$L__BB2_66;
$L__BB2_67:
	setp.lt.s32 	%p49, %r108, 1;
	@%p49 bra 	$L__BB2_95;
	ld.param.u32 	%r248, [_Z22fused_attention_kernelPKfS0_S0_Pfiiiif_param_6];
	setp.lt.s32 	%p50, %r248, 1;
	mad.lo.s32 	%r72, %r106, %r1, %r2;
	mul.lo.s32 	%r73, %r72, %r248;
	add.s32 	%r204, %r73, %r4;
	mul.lo.s32 	%r74, %r204, %r108;
	@%p50 bra 	$L__BB2_84;
	ld.param.u32 	%r249, [_Z22fused_attention_kernelPKfS0_S0_Pfiiiif_param_6];
	and.b32  	%r75, %r249, 15;
	and.b32  	%r76, %r249, 7;
	and.b32  	%r77, %r249, 2147483632;
	and.b32  	%r78, %r249, 3;
	neg.s32 	%r79, %r77;
	mul.lo.s32 	%r218, %r108, %r249;
	mul.lo.s32 	%r80, %r218, %r72;
	shl.b32 	%r81, %r108, 4;
	mov.b32 	%r275, 0;
	mul.wide.u32 	%rd12, %r108, 4;
$L__BB2_70:
	ld.param.u32 	%r250, [_Z22fused_attention_kernelPKfS0_S0_Pfiiiif_param_6];
	add.s32 	%r220, %r250, -1;
	setp.lt.u32 	%p59, %r220, 15;
	mov.f32 	%f573, 0f00000000;
	mov.b32 	%r279, 0;
	@%p59 bra 	$L__BB2_73;
	add.s64 	%rd111, %rd5, 32;
	add.s32 	%r276, %r80, %r275;
	mov.f32 	%f573, 0f00000000;
	mov.u32 	%r277, %r79;
$L__BB2_72:
	.pragma "nounroll";
	ld.local.v4.f32 	{%f452, %f453, %f454, %f455}, [%rd111+-32];
	mul.wide.s32 	%rd68, %r276, 4;
	add.s64 	%rd69, %rd3, %rd68;
	ld.global.nc.f32 	%f456, [%rd69];
	fma.rn.f32 	%f457, %f452, %f456, %f573;
	mul.wide.u32 	%rd70, %r108, 4;
	add.s64 	%rd71, %rd69, %rd70;
	ld.global.nc.f32 	%f458, [%rd71];
	fma.rn.f32 	%f459, %f453, %f458, %f457;
	add.s64 	%rd72, %rd71, %rd70;
	ld.global.nc.f32 	%f460, [%rd72];
	fma.rn.f32 	%f461, %f454, %f460, %f459;
	add.s64 	%rd73, %rd72, %rd70;
	ld.global.nc.f32 	%f462, [%rd73];
	fma.rn.f32 	%f463, %f455, %f462, %f461;
	ld.local.v4.f32 	{%f464, %f465, %f466, %f467}, [%rd111+-16];
	add.s64 	%rd74, %rd73, %rd70;
	ld.global.nc.f32 	%f468, [%rd74];
	fma.rn.f32 	%f469, %f464, %f468, %f463;
	add.s64 	%rd75, %rd74, %rd70;
	ld.global.nc.f32 	%f470, [%rd75];
	fma.rn.f32 	%f471, %f465, %f470, %f469;
	add.s64 	%rd76, %rd75, %rd70;
	ld.global.nc.f32 	%f472, [%rd76];
	fma.rn.f32 	%f473, %f466, %f472, %f471;
	add.s64 	%rd77, %rd76, %rd70;
	ld.global.nc.f32 	%f474, [%rd77];
	fma.rn.f32 	%f475, %f467, %f474, %f473;
	ld.local.v4.f32 	{%f476, %f477, %f478, %f479}, [%rd111];
	add.s64 	%rd78, %rd77, %rd70;
	ld.global.nc.f32 	%f480, [%rd78];
	fma.rn.f32 	%f481, %f476, %f480, %f475;
	add.s64 	%rd79, %rd78, %rd70;
	ld.global.nc.f32 	%f482, [%rd79];
	fma.rn.f32 	%f483, %f477, %f482, %f481;
	add.s64 	%rd80, %rd79, %rd70;
	ld.global.nc.f32 	%f484, [%rd80];
	fma.rn.f32 	%f485, %f478, %f484, %f483;
	add.s64 	%rd81, %rd80, %rd70;
	ld.global.nc.f32 	%f486, [%rd81];
	fma.rn.f32 	%f487, %f479, %f486, %f485;
	ld.local.v4.f32 	{%f488, %f489, %f490, %f491}, [%rd111+16];
	add.s64 	%rd82, %rd81, %rd70;
	ld.global.nc.f32 	%f492, [%rd82];
	fma.rn.f32 	%f493, %f488, %f492, %f487;
	add.s64 	%rd83, %rd82, %rd70;
	ld.global.nc.f32 	%f494, [%rd83];
	fma.rn.f32 	%f495, %f489, %f494, %f493;
	add.s64 	%rd84, %rd83, %rd70;
	ld.global.nc.f32 	%f496, [%rd84];
	fma.rn.f32 	%f497, %f490, %f496, %f495;
	add.s64 	%rd85, %rd84, %rd70;
	ld.global.nc.f32 	%f498, [%rd85];
	fma.rn.f32 	%f573, %f491, %f498, %f497;
	add.s32 	%r277, %r277, 16;
	add.s64 	%rd111, %rd111, 64;
	add.s32 	%r276, %r276, %r81;
	setp.ne.s32 	%p60, %r277, 0;
	mov.u32 	%r279, %r77;
	@%p60 bra 	$L__BB2_72;
$L__BB2_73:
	setp.eq.s32 	%p61, %r75, 0;
	@%p61 bra 	$L__BB2_83;
	add.s32 	%r221, %r75, -1;
	setp.lt.u32 	%p62, %r221, 7;
	@%p62 bra 	$L__BB2_76;
	add.s32 	%r222, %r279, %r73;
	mad.lo.s32 	%r223, %r222, %r108, %r275;
	mul.wide.u32 	%rd86, %r279, 4;
	add.s64 	%rd87, %rd5, %rd86;
	ld.local.f32 	%f500, [%rd87];
	mul.wide.s32 	%rd88, %r223, 4;
	add.s64 	%rd89, %rd3, %rd88;
	ld.global.nc.f32 	%f501, [%rd89];
	fma.rn.f32 	%f502, %f500, %f501, %f573;
	ld.local.f32 	%f503, [%rd87+4];
	mul.wide.u32 	%rd90, %r108, 4;
	add.s64 	%rd91, %rd89, %rd90;
	ld.global.nc.f32 	%f504, [%rd91];
	fma.rn.f32 	%f505, %f503, %f504, %f502;
	ld.local.f32 	%f506, [%rd87+8];
	add.s64 	%rd92, %rd91, %rd90;
	ld.global.nc.f32 	%f507, [%rd92];
	fma.rn.f32 	%f508, %f506, %f507, %f505;
	ld.local.f32 	%f509, [%rd87+12];
	add.s64 	%rd93, %rd92, %rd90;
	ld.global.nc.f32 	%f510, [%rd93];
	fma.rn.f32 	%f511, %f509, %f510, %f508;
	ld.local.f32 	%f512, [%rd87+16];
	add.s64 	%rd94, %rd93, %rd90;
	ld.global.nc.f32 	%f513, [%rd94];
	fma.rn.f32 	%f514, %f512, %f513, %f511;
	ld.local.f32 	%f515, [%rd87+20];
	add.s64 	%rd95, %rd94, %rd90;
	ld.global.nc.f32 	%f516, [%rd95];
	fma.rn.f32 	%f517, %f515, %f516, %f514;
	ld.local.f32 	%f518, [%rd87+24];
	add.s64 	%rd96, %rd95, %rd90;
	ld.global.nc.f32 	%f519, [%rd96];
	fma.rn.f32 	%f520, %f518, %f519, %f517;
	ld.local.f32 	%f521, [%rd87+28];
	add.s64 	%rd97, %rd96, %rd90;
	ld.global.nc.f32 	%f522, [%rd97];
	fma.rn.f32 	%f573, %f521, %f522, %f520;
	add.s32 	%r279, %r279, 8;
$L__BB2_76:
	setp.eq.s32 	%p63, %r76, 0;
	@%p63 bra 	$L__BB2_83;
	add.s32 	%r224, %r76, -1;
	setp.lt.u32 	%p64, %r224, 3;
	@%p64 bra 	$L__BB2_79;
	add.s32 	%r225, %r279, %r73;
	mad.lo.s32 	%r226, %r225, %r108, %r275;
	mul.wide.u32 	%rd98, %r279, 4;
	add.s64 	%rd99, %rd5, %rd98;
	ld.local.f32 	%f524, [%rd99];
	mul.wide.s32 	%rd100, %r226, 4;
	add.s64 	%rd101, %rd3, %rd100;
	ld.global.nc.f32 	%f525, [%rd101];
	fma.rn.f32 	%f526, %f524, %f525, %f573;
	ld.local.f32 	%f527, [%rd99+4];
	add.s64 	%rd103, %rd101, %rd12;
	ld.global.nc.f32 	%f528, [%rd103];
	fma.rn.f32 	%f529, %f527, %f528, %f526;
	ld.local.f32 	%f530, [%rd99+8];
	add.s64 	%rd104, %rd103, %rd12;
	ld.global.nc.f32 	%f531, [%rd104];
	fma.rn.f32 	%f532, %f530, %f531, %f529;
	ld.local.f32 	%f533, [%rd99+12];
	add.s64 	%rd105, %rd104, %rd12;
	ld.global.nc.f32 	%f534, [%rd105];
	fma.rn.f32 	%f573, %f533, %f534, %f532;
	add.s32 	%r279, %r279, 4;
$L__BB2_79:
	setp.eq.s32 	%p65, %r78, 0;
	@%p65 bra 	$L__BB2_83;
	setp.eq.s32 	%p66, %r78, 1;
	add.s32 	%r227, %r279, %r73;
	mad.lo.s32 	%r228, %r227, %r108, %r275;
	mul.wide.u32 	%rd106, %r279, 4;
	add.s64 	%rd10, %rd5, %rd106;
	ld.local.f32 	%f535, [%rd10];
	mul.wide.s32 	%rd107, %r228, 4;
	add.s64 	%rd11, %rd3, %rd107;
	ld.global.nc.f32 	%f536, [%rd11];
	fma.rn.f32 	%f573, %f535, %f536, %f573;
	@%p66 bra 	$L__BB2_83;
	setp.eq.s32 	%p67, %r78, 2;
	ld.local.f32 	%f537, [%rd10+4];
	add.s64 	%rd13, %rd11, %rd12;
	ld.global.nc.f32 	%f538, [%rd13];
	fma.rn.f32 	%f573, %f537, %f538, %f573;
	@%p67 bra 	$L__BB2_83;
	ld.local.f32 	%f539, [%rd10+8];
	add.s64 	%rd108, %rd13, %rd12;
	ld.global.nc.f32 	%f540, [%rd108];
	fma.rn.f32 	%f573, %f539, %f540, %f573;
$L__BB2_83:
	add.s32 	%r229, %r275, %r74;
	mul.wide.s32 	%rd109, %r229, 4;
	add.s64 	%rd110, %rd4, %rd109;
	st.global.f32 	[%rd110], %f573;
	add.s32 	%r275, %r275, 1;
	setp.eq.s32 	%p68, %r275, %r108;
	@%p68 bra 	$L__BB2_95;
	bra.uni 	$L__BB2_70;
$L__BB2_84:
	add.s32 	%r206, %r108, -1;
	and.b32  	%r94, %r108, 7;
	setp.lt.u32 	%p51, %r206, 7;
	mov.b32 	%r283, 0;
	@%p51 bra 	$L__BB2_87;
	and.b32  	%r283, %r108, 2147483640;
	mov.b32 	%r282, 0;
$L__BB2_86:
	.pragma "nounroll";
	add.s32 	%r208, %r282, %r74;
	mul.wide.s32 	%rd60, %r208, 4;
	add.s64 	%rd61, %rd4, %rd60;
	mov.b32 	%r209, 0;
	st.global.u32 	[%rd61], %r209;
	st.global.u32 	[%rd61+4], %r209;
	st.global.u32 	[%rd61+8], %r209;
	st.global.u32 	[%rd61+12], %r209;
	st.global.u32 	[%rd61+16], %r209;
	st.global.u32 	[%rd61+20], %r209;
	st.global.u32 	[%rd61+24], %r209;
	st.global.u32 	[%rd61+28], %r209;
	add.s32 	%r282, %r282, 8;
	setp.ne.s32 	%p52, %r282, %r283;
	@%p52 bra 	$L__BB2_86;
$L__BB2_87:
	setp.eq.s32 	%p53, %r94, 0;
	@%p53 bra 	$L__BB2_95;
	and.b32  	%r101, %r108, 3;
	setp.lt.u32 	%p54, %r94, 4;
	@%p54 bra 	$L__BB2_90;
	add.s32 	%r210, %r283, %r74;
	mul.wide.s32 	%rd62, %r210, 4;
	add.s64 	%rd63, %rd4, %rd62;
	mov.b32 	%r211, 0;
	st.global.u32 	[%rd63], %r211;
	st.global.u32 	[%rd63+4], %r211;
	st.global.u32 	[%rd63+8], %r211;
	st.global.u32 	[%rd63+12], %r211;
	add.s32 	%r283, %r283, 4;
$L__BB2_90:
	setp.eq.s32 	%p55, %r101, 0;
	@%p55 bra 	$L__BB2_95;
	setp.eq.s32 	%p56, %r101, 1;
	@%p56 bra 	$L__BB2_93;
	add.s32 	%r212, %r283, %r74;
	mul.wide.s32 	%rd64, %r212, 4;
	add.s64 	%rd65, %rd4, %rd64;
	mov.b32 	%r213, 0;
	st.global.u32 	[%rd65], %r213;
	st.global.u32 	[%rd65+4], %r213;
	add.s32 	%r283, %r283, 2;
$L__BB2_93:
	and.b32  	%r214, %r108, 1;
	setp.eq.b32 	%p57, %r214, 1;
	not.pred 	%p58, %p57;
	@%p58 bra 	$L__BB2_95;
	add.s32 	%r215, %r283, %r74;
	mul.wide.s32 	%rd66, %r215, 4;
	add.s64 	%rd67, %rd4, %rd66;
	mov.b32 	%r216, 0;
	st.global.u32 	[%rd67], %r216;
$L__BB2_95:
	ret;

}
	// .globl	_Z24fused_elementwise_kernelPKfPfiiPKi
.visible .entry _Z24fused_elementwise_kernelPKfPfiiPKi(
	.param .u64 .ptr .align 1 _Z24fused_elementwise_kernelPKfPfiiPKi_param_0,
	.param .u64 .ptr .align 1 _Z24fused_elementwise_kernelPKfPfiiPKi_param_1,
	.param .u32 _Z24fused_elementwise_kernelPKfPfiiPKi_param_2,
	.param .u32 _Z24fused_elementwise_kernelPKfPfiiPKi_param_3,
	.param .u64 .ptr .align 1 _Z24fused_elementwise_kernelPKfPfiiPKi_param_4
)
{
	.reg .pred 	%p<34>;
	.reg .b32 	%r<23>;
	.reg .b32 	%f<168>;
	.reg .b64 	%rd<21>;

	ld.param.u64 	%rd7, [_Z24fused_elementwise_kernelPKfPfiiPKi_param_0];
	ld.param.u64 	%rd8, [_Z24fused_elementwise_kernelPKfPfiiPKi_param_1];
	ld.param.u32 	%r6, [_Z24fused_elementwise_kernelPKfPfiiPKi_param_2];
	ld.param.u32 	%r5, [_Z24fused_elementwise_kernelPKfPfiiPKi_param_3];
	ld.param.u64 	%rd9, [_Z24fused_elementwise_kernelPKfPfiiPKi_param_4];
	cvta.to.global.u64 	%rd1, %rd9;
	mov.u32 	%r7, %ctaid.x;
	mov.u32 	%r8, %ntid.x;
	mov.u32 	%r9, %tid.x;
	mad.lo.s32 	%r1, %r7, %r8, %r9;
	setp.ge.s32 	%p1, %r1, %r6;
	@%p1 bra 	$L__BB3_35;
	cvta.to.global.u64 	%rd10, %rd7;
	mul.wide.s32 	%rd11, %r1, 4;
	add.s64 	%rd12, %rd10, %rd11;
	ld.global.nc.f32 	%f164, [%rd12];
	setp.lt.s32 	%p2, %r5, 1;
	@%p2 bra 	$L__BB3_34;
	setp.eq.s32 	%p3, %r5, 1;
	mov.b64 	%rd20, 0;
	@%p3 bra 	$L__BB3_24;
	and.b32  	%r10, %r5, 2147483646;
	neg.s32 	%r22, %r10;
	add.s64 	%rd19, %rd1, 4;
$L__BB3_4:
	ld.global.nc.u32 	%r11, [%rd19+-4];
	setp.gt.s32 	%p4, %r11, 1;
	@%p4 bra 	$L__BB3_8;
	setp.eq.s32 	%p7, %r11, 0;
	@%p7 bra 	$L__BB3_11;
	setp.eq.s32 	%p8, %r11, 1;
	@%p8 bra 	$L__BB3_7;
	bra.uni 	$L__BB3_13;
$L__BB3_7:
	mul.f32 	%f47, %f164, 0f3F000000;
	mul.f32 	%f48, %f164, 0f3D372713;
	mul.f32 	%f49, %f164, %f48;
	fma.rn.f32 	%f50, %f164, %f49, %f164;
	mul.f32 	%f51, %f50, 0f3F4C422A;
	abs.f32 	%f52, %f51;
	mul.f32 	%f53, %f52, 0f4038AA3B;
	ex2.approx.ftz.f32 	%f54, %f53;
	add.f32 	%f55, %f54, 0f3F800000;
	rcp.approx.ftz.f32 	%f56, %f55;
	fma.rn.f32 	%f57, %f56, 0fC0000000, 0f3F800000;
	setp.ge.f32 	%p11, %f52, 0f41102CB4;
	selp.f32 	%f58, 0f3F800000, %f57, %p11;
	copysign.f32 	%f59, %f51, %f58;
	mul.f32 	%f60, %f51, %f51;
	fma.rn.f32 	%f61, %f60, 0f3C80F082, 0fBD563CAE;
	fma.rn.f32 	%f62, %f61, %f60, 0f3E085941;
	fma.rn.f32 	%f63, %f62, %f60, 0fBEAAA9ED;
	fma.rn.f32 	%f64, %f63, %f60, 0f00000000;
	fma.rn.f32 	%f65, %f64, %f51, %f51;
	setp.ge.f32 	%p12, %f52, 0f3F19999A;
	selp.f32 	%f66, %f59, %f65, %p12;
	add.f32 	%f67, %f66, 0f3F800000;
	mul.f32 	%f164, %f47, %f67;
	bra.uni 	$L__BB3_13;
$L__BB3_8:
	setp.eq.s32 	%p5, %r11, 2;
	@%p5 bra 	$L__BB3_12;
	setp.eq.s32 	%p6, %r11, 3;
	@%p6 bra 	$L__BB3_10;
	bra.uni 	$L__BB3_13;
$L__BB3_10:
	abs.f32 	%f21, %f164;
	mul.f32 	%f22, %f21, 0f4038AA3B;
	ex2.approx.ftz.f32 	%f23, %f22;
	add.f32 	%f24, %f23, 0f3F800000;
	rcp.approx.ftz.f32 	%f25, %f24;
	fma.rn.f32 	%f26, %f25, 0fC0000000, 0f3F800000;
	setp.ge.f32 	%p9, %f21, 0f41102CB4;
	selp.f32 	%f27, 0f3F800000, %f26, %p9;
	copysign.f32 	%f28, %f164, %f27;
	mul.f32 	%f29, %f164, %f164;
	fma.rn.f32 	%f30, %f29, 0f3C80F082, 0fBD563CAE;
	fma.rn.f32 	%f31, %f30, %f29, 0f3E085941;
	fma.rn.f32 	%f32, %f31, %f29, 0fBEAAA9ED;
	fma.rn.f32 	%f33, %f32, %f29, 0f00000000;
	fma.rn.f32 	%f34, %f33, %f164, %f164;
	setp.ge.f32 	%p10, %f21, 0f3F19999A;
	selp.f32 	%f164, %f28, %f34, %p10;
	bra.uni 	$L__BB3_13;
$L__BB3_11:
	max.f32 	%f164, %f164, 0f00000000;
	bra.uni 	$L__BB3_13;
$L__BB3_12:
	fma.rn.f32 	%f35, %f164, 0fBBBB989D, 0f3F000000;
	cvt.sat.f32.f32 	%f36, %f35;
	mov.f32 	%f37, 0f4B400001;
	mov.f32 	%f38, 0f437C0000;
	fma.rm.f32 	%f39, %f36, %f38, %f37;
	add.f32 	%f40, %f39, 0fCB40007F;
	neg.f32 	%f41, %f40;
	fma.rn.f32 	%f42, %f164, 0fBFB8AA3B, %f41;
	fma.rn.f32 	%f43, %f164, 0fB2A57060, %f42;
	mov.b32 	%r12, %f39;
	shl.b32 	%r13, %r12, 23;
	mov.b32 	%f44, %r13;
	ex2.approx.ftz.f32 	%f45, %f43;
	fma.rn.f32 	%f46, %f45, %f44, 0f3F800000;
	rcp.rn.f32 	%f164, %f46;
$L__BB3_13:
	ld.global.nc.u32 	%r14, [%rd19];
	setp.gt.s32 	%p13, %r14, 1;
	@%p13 bra 	$L__BB3_17;
	setp.eq.s32 	%p16, %r14, 0;
	@%p16 bra 	$L__BB3_21;
	setp.eq.s32 	%p17, %r14, 1;
	@%p17 bra 	$L__BB3_16;
	bra.uni 	$L__BB3_22;
$L__BB3_16:
	mul.f32 	%f94, %f164, 0f3F000000;
	mul.f32 	%f95, %f164, 0f3D372713;
	mul.f32 	%f96, %f164, %f95;
	fma.rn.f32 	%f97, %f164, %f96, %f164;
	mul.f32 	%f98, %f97, 0f3F4C422A;
	abs.f32 	%f99, %f98;
	mul.f32 	%f100, %f99, 0f4038AA3B;
	ex2.approx.ftz.f32 	%f101, %f100;
	add.f32 	%f102, %f101, 0f3F800000;
	rcp.approx.ftz.f32 	%f103, %f102;
	fma.rn.f32 	%f104, %f103, 0fC0000000, 0f3F800000;
	setp.ge.f32 	%p20, %f99, 0f41102CB4;
	selp.f32 	%f105, 0f3F800000, %f104, %p20;
	copysign.f32 	%f106, %f98, %f105;
	mul.f32 	%f107, %f98, %f98;
	fma.rn.f32 	%f108, %f107, 0f3C80F082, 0fBD563CAE;
	fma.rn.f32 	%f109, %f108, %f107, 0f3E085941;
	fma.rn.f32 	%f110, %f109, %f107, 0fBEAAA9ED;
	fma.rn.f32 	%f111, %f110, %f107, 0f00000000;
	fma.rn.f32 	%f112, %f111, %f98, %f98;
	setp.ge.f32 	%p21, %f99, 0f3F19999A;
	selp.f32 	%f113, %f106, %f112, %p21;
	add.f32 	%f114, %f113, 0f3F800000;
	mul.f32 	%f164, %f94, %f114;
	bra.uni 	$L__BB3_22;
$L__BB3_17:
	setp.eq.s32 	%p14, %r14, 2;
	@%p14 bra 	$L__BB3_20;
	setp.ne.s32 	%p15, %r14, 3;
	@%p15 bra 	$L__BB3_22;
	abs.f32 	%f68, %f164;
	mul.f32 	%f69, %f68, 0f4038AA3B;
	ex2.approx.ftz.f32 	%f70, %f69;
	add.f32 	%f71, %f70, 0f3F800000;
	rcp.approx.ftz.f32 	%f72, %f71;
	fma.rn.f32 	%f73, %f72, 0fC0000000, 0f3F800000;
	setp.ge.f32 	%p18, %f68, 0f41102CB4;
	selp.f32 	%f74, 0f3F800000, %f73, %p18;
	copysign.f32 	%f75, %f164, %f74;
	mul.f32 	%f76, %f164, %f164;
	fma.rn.f32 	%f77, %f76, 0f3C80F082, 0fBD563CAE;
	fma.rn.f32 	%f78, %f77, %f76, 0f3E085941;
	fma.rn.f32 	%f79, %f78, %f76, 0fBEAAA9ED;
	fma.rn.f32 	%f80, %f79, %f76, 0f00000000;
	fma.rn.f32 	%f81, %f80, %f164, %f164;
	setp.ge.f32 	%p19, %f68, 0f3F19999A;
	selp.f32 	%f164, %f75, %f81, %p19;
	bra.uni 	$L__BB3_22;
$L__BB3_20:
	fma.rn.f32 	%f82, %f164, 0fBBBB989D, 0f3F000000;
	cvt.sat.f32.f32 	%f83, %f82;
	mov.f32 	%f84, 0f4B400001;
	mov.f32 	%f85, 0f437C0000;
	fma.rm.f32 	%f86, %f83, %f85, %f84;
	add.f32 	%f87, %f86, 0fCB40007F;
	neg.f32 	%f88, %f87;
	fma.rn.f32 	%f89, %f164, 0fBFB8AA3B, %f88;
	fma.rn.f32 	%f90, %f164, 0fB2A57060, %f89;
	mov.b32 	%r15, %f86;
	shl.b32 	%r16, %r15, 23;
	mov.b32 	%f91, %r16;
	ex2.approx.ftz.f32 	%f92, %f90;
	fma.rn.f32 	%f93, %f92, %f91, 0f3F800000;
	rcp.rn.f32 	%f164, %f93;
	bra.uni 	$L__BB3_22;
$L__BB3_21:
	max.f32 	%f164, %f164, 0f00000000;
$L__BB3_22:
	add.s32 	%r22, %r22, 2;
	add.s64 	%rd19, %rd19, 8;
	setp.ne.s32 	%p22, %r22, 0;
	@%p22 bra 	$L__BB3_4;
	cvt.u64.u32 	%rd20, %r10;
$L__BB3_24:
	and.b32  	%r18, %r5, 1;
	setp.eq.b32 	%p23, %r18, 1;
	not.pred 	%p24, %p23;
	@%p24 bra 	$L__BB3_34;
	shl.b64 	%rd14, %rd20, 2;
	add.s64 	%rd15, %rd1, %rd14;
	ld.global.nc.u32 	%r19, [%rd15];
	setp.gt.s32 	%p25, %r19, 1;
	@%p25 bra 	$L__BB3_29;
	setp.eq.s32 	%p28, %r19, 0;
	@%p28 bra 	$L__BB3_33;
	setp.eq.s32 	%p29, %r19, 1;
	@%p29 bra 	$L__BB3_28;
	bra.uni 	$L__BB3_34;
$L__BB3_28:
	mul.f32 	%f141, %f164, 0f3F000000;
	mul.f32 	%f142, %f164, 0f3D372713;
	mul.f32 	%f143, %f164, %f142;
	fma.rn.f32 	%f144, %f164, %f143, %f164;
	mul.f32 	%f145, %f144, 0f3F4C422A;
	abs.f32 	%f146, %f145;
	mul.f32 	%f147, %f146, 0f4038AA3B;
	ex2.approx.ftz.f32 	%f148, %f147;
	add.f32 	%f149, %f148, 0f3F800000;
	rcp.approx.ftz.f32 	%f150, %f149;
	fma.rn.f32 	%f151, %f150, 0fC0000000, 0f3F800000;
	setp.ge.f32 	%p32, %f146, 0f41102CB4;
	selp.f32 	%f152, 0f3F800000, %f151, %p32;
	copysign.f32 	%f153, %f145, %f152;
	mul.f32 	%f154, %f145, %f145;
	fma.rn.f32 	%f155, %f154, 0f3C80F082, 0fBD563CAE;
	fma.rn.f32 	%f156, %f155, %f154, 0f3E085941;
	fma.rn.f32 	%f157, %f156, %f154, 0fBEAAA9ED;
	fma.rn.f32 	%f158, %f157, %f154, 0f00000000;
	fma.rn.f32 	%f159, %f158, %f145, %f145;
	setp.ge.f32 	%p33, %f146, 0f3F19999A;
	selp.f32 	%f160, %f153, %f159, %p33;
	add.f32 	%f161, %f160, 0f3F800000;
	mul.f32 	%f164, %f141, %f161;
	bra.uni 	$L__BB3_34;
$L__BB3_29:
	setp.eq.s32 	%p26, %r19, 2;
	@%p26 bra 	$L__BB3_32;
	setp.ne.s32 	%p27, %r19, 3;
	@%p27 bra 	$L__BB3_34;
	abs.f32 	%f115, %f164;
	mul.f32 	%f116, %f115, 0f4038AA3B;
	ex2.approx.ftz.f32 	%f117, %f116;
	add.f32 	%f118, %f117, 0f3F800000;
	rcp.approx.ftz.f32 	%f119, %f118;
	fma.rn.f32 	%f120, %f119, 0fC0000000, 0f3F800000;
	setp.ge.f32 	%p30, %f115, 0f41102CB4;
	selp.f32 	%f121, 0f3F800000, %f120, %p30;
	copysign.f32 	%f122, %f164, %f121;
	mul.f32 	%f123, %f164, %f164;
	fma.rn.f32 	%f124, %f123, 0f3C80F082, 0fBD563CAE;
	fma.rn.f32 	%f125, %f124, %f123, 0f3E085941;
	fma.rn.f32 	%f126, %f125, %f123, 0fBEAAA9ED;
	fma.rn.f32 	%f127, %f126, %f123, 0f00000000;
	fma.rn.f32 	%f128, %f127, %f164, %f164;
	setp.ge.f32 	%p31, %f115, 0f3F19999A;
	selp.f32 	%f164, %f122, %f128, %p31;
	bra.uni 	$L__BB3_34;
$L__BB3_32:
	fma.rn.f32 	%f129, %f164, 0fBBBB989D, 0f3F000000;
	cvt.sat.f32.f32 	%f130, %f129;
	mov.f32 	%f131, 0f4B400001;
	mov.f32 	%f132, 0f437C0000;
	fma.rm.f32 	%f133, %f130, %f132, %f131;
	add.f32 	%f134, %f133, 0fCB40007F;
	neg.f32 	%f135, %f134;
	fma.rn.f32 	%f136, %f164, 0fBFB8AA3B, %f135;
	fma.rn.f32 	%f137, %f164, 0fB2A57060, %f136;
	mov.b32 	%r20, %f133;
	shl.b32 	%r21, %r20, 23;
	mov.b32 	%f138, %r21;
	ex2.approx.ftz.f32 	%f139, %f137;
	fma.rn.f32 	%f140, %f139, %f138, 0f3F800000;
	rcp.rn.f32 	%f164, %f140;
	bra.uni 	$L__BB3_34;
$L__BB3_33:
	max.f32 	%f164, %f164, 0f00000000;
$L__BB3_34:
	cvta.to.global.u64 	%rd16, %rd8;
	add.s64 	%rd18, %rd16, %rd11;
	st.global.f32 	[%rd18], %f164;
$L__BB3_35:
	ret;

}
	// .globl	_Z22optimized_sgemm_kernelILi32ELi32ELi32EEvPKfS1_Pfiiiff
.visible .entry _Z22optimized_sgemm_kernelILi32ELi32ELi32EEvPKfS1_Pfiiiff(
	.param .u64 .ptr .align 1 _Z22optimized_sgemm_kernelILi32ELi32ELi32EEvPKfS1_Pfiiiff_param_0,
	.param .u64 .ptr .align 1 _Z22optimized_sgemm_kernelILi32ELi32ELi32EEvPKfS1_Pfiiiff_param_1,
	.param .u64 .ptr .align 1 _Z22optimized_sgemm_kernelILi32ELi32ELi32EEvPKfS1_Pfiiiff_param_2,
	.param .u32 _Z22optimized_sgemm_kernelILi32ELi32ELi32EEvPKfS1_Pfiiiff_param_3,
	.param .u32 _Z22optimized_sgemm_kernelILi32ELi32ELi32EEvPKfS1_Pfiiiff_param_4,
	.param .u32 _Z22optimized_sgemm_kernelILi32ELi32ELi32EEvPKfS1_Pfiiiff_param_5,
	.param .f32 _Z22optimized_sgemm_kernelILi32ELi32ELi32EEvPKfS1_Pfiiiff_param_6,
	.param .f32 _Z22optimized_sgemm_kernelILi32ELi32ELi32EEvPKfS1_Pfiiiff_param_7
)
{
	.reg .pred 	%p<13>;
	.reg .b32 	%r<44>;
	.reg .b32 	%f<117>;
	.reg .b64 	%rd<15>;
	// demoted variable
	.shared .align 4 .b8 _ZZ22optimized_sgemm_kernelILi32ELi32ELi32EEvPKfS1_PfiiiffE2As[4096];
	// demoted variable
	.shared .align 4 .b8 _ZZ22optimized_sgemm_kernelILi32ELi32ELi32EEvPKfS1_PfiiiffE2Bs[4096];
	ld.param.u64 	%rd5, [_Z22optimized_sgemm_kernelILi32ELi32ELi32EEvPKfS1_Pfiiiff_param_0];
	ld.param.u64 	%rd6, [_Z22optimized_sgemm_kernelILi32ELi32ELi32EEvPKfS1_Pfiiiff_param_1];
	ld.param.u64 	%rd7, [_Z22optimized_sgemm_kernelILi32ELi32ELi32EEvPKfS1_Pfiiiff_param_2];
	ld.param.u32 	%r24, [_Z22optimized_sgemm_kernelILi32ELi32ELi32EEvPKfS1_Pfiiiff_param_3];
	ld.param.u32 	%r25, [_Z22optimized_sgemm_kernelILi32ELi32ELi32EEvPKfS1_Pfiiiff_param_4];
	ld.param.u32 	%r26, [_Z22optimized_sgemm_kernelILi32ELi32ELi32EEvPKfS1_Pfiiiff_param_5];
	ld.param.f32 	%f8, [_Z22optimized_sgemm_kernelILi32ELi32ELi32EEvPKfS1_Pfiiiff_param_6];
	ld.param.f32 	%f9, [_Z22optimized_sgemm_kernelILi32ELi32ELi32EEvPKfS1_Pfiiiff_param_7];
	cvta.to.global.u64 	%rd1, %rd7;
	mov.u32 	%r39, %tid.x;
	mov.u32 	%r41, %tid.y;
	mov.u32 	%r27, %ctaid.x;
	mov.u32 	%r28, %ctaid.y;
	shl.b32 	%r29, %r28, 5;
	add.s32 	%r3, %r29, %r41;
	shl.b32 	%r4, %r27, 5;
	add.s32 	%r5, %r4, %r39;
	setp.lt.s32 	%p1, %r26, 1;
	mov.f32 	%f116, 0f00000000;
	@%p1 bra 	$L__BB4_7;
	add.s32 	%r30, %r26, 31;
	shr.u32 	%r31, %r30, 5;
	shl.b32 	%r32, %r41, 7;
	mov.u32 	%r33, _ZZ22optimized_sgemm_kernelILi32ELi32ELi32EEvPKfS1_PfiiiffE2As;
	add.s32 	%r6, %r33, %r32;
	shl.b32 	%r34, %r39, 2;
	add.s32 	%r7, %r6, %r34;
	mov.u32 	%r35, _ZZ22optimized_sgemm_kernelILi32ELi32ELi32EEvPKfS1_PfiiiffE2Bs;
	add.s32 	%r9, %r35, %r34;
	add.s32 	%r8, %r9, %r32;
	neg.s32 	%r43, %r31;
	mad.lo.s32 	%r36, %r41, %r25, %r39;
	add.s32 	%r42, %r36, %r4;
	shl.b32 	%r12, %r25, 5;
	mad.lo.s32 	%r40, %r26, %r3, %r39;
	cvta.to.global.u64 	%rd2, %rd5;
	cvta.to.global.u64 	%rd3, %rd6;
	mov.f32 	%f116, 0f00000000;
$L__BB4_2:
	setp.ge.s32 	%p2, %r3, %r24;
	mul.wide.s32 	%rd8, %r40, 4;
	add.s64 	%rd4, %rd2, %rd8;
	setp.ge.s32 	%p3, %r39, %r26;
	mov.f32 	%f114, 0f00000000;
	or.pred  	%p4, %p2, %p3;
	@%p4 bra 	$L__BB4_4;
	ld.global.nc.f32 	%f114, [%rd4];
$L__BB4_4:
	setp.ge.s32 	%p5, %r5, %r25;
	st.shared.f32 	[%r7], %f114;
	setp.ge.s32 	%p6, %r41, %r26;
	mov.f32 	%f115, 0f00000000;
	or.pred  	%p7, %p6, %p5;
	@%p7 bra 	$L__BB4_6;
	mul.wide.s32 	%rd9, %r42, 4;
	add.s64 	%rd10, %rd3, %rd9;
	ld.global.nc.f32 	%f115, [%rd10];
$L__BB4_6:
	st.shared.f32 	[%r8], %f115;
	bar.sync 	0;
	ld.shared.f32 	%f14, [%r6];
	ld.shared.f32 	%f15, [%r9];
	fma.rn.f32 	%f16, %f14, %f15, %f116;
	ld.shared.f32 	%f17, [%r6+4];
	ld.shared.f32 	%f18, [%r9+128];
	fma.rn.f32 	%f19, %f17, %f18, %f16;
	ld.shared.f32 	%f20, [%r6+8];
	ld.shared.f32 	%f21, [%r9+256];
	fma.rn.f32 	%f22, %f20, %f21, %f19;
	ld.shared.f32 	%f23, [%r6+12];
	ld.shared.f32 	%f24, [%r9+384];
	fma.rn.f32 	%f25, %f23, %f24, %f22;
	ld.shared.f32 	%f26, [%r6+16];
	ld.shared.f32 	%f27, [%r9+512];
	fma.rn.f32 	%f28, %f26, %f27, %f25;
	ld.shared.f32 	%f29, [%r6+20];
	ld.shared.f32 	%f30, [%r9+640];
	fma.rn.f32 	%f31, %f29, %f30, %f28;
	ld.shared.f32 	%f32, [%r6+24];
	ld.shared.f32 	%f33, [%r9+768];
	fma.rn.f32 	%f34, %f32, %f33, %f31;
	ld.shared.f32 	%f35, [%r6+28];
	ld.shared.f32 	%f36, [%r9+896];
	fma.rn.f32 	%f37, %f35, %f36, %f34;
	ld.shared.f32 	%f38, [%r6+32];
	ld.shared.f32 	%f39, [%r9+1024];
	fma.rn.f32 	%f40, %f38, %f39, %f37;
	ld.shared.f32 	%f41, [%r6+36];
	ld.shared.f32 	%f42, [%r9+1152];
	fma.rn.f32 	%f43, %f41, %f42, %f40;
	ld.shared.f32 	%f44, [%r6+40];
	ld.shared.f32 	%f45, [%r9+1280];
	fma.rn.f32 	%f46, %f44, %f45, %f43;
	ld.shared.f32 	%f47, [%r6+44];
	ld.shared.f32 	%f48, [%r9+1408];
	fma.rn.f32 	%f49, %f47, %f48, %f46;
	ld.shared.f32 	%f50, [%r6+48];
	ld.shared.f32 	%f51, [%r9+1536];
	fma.rn.f32 	%f52, %f50, %f51, %f49;
	ld.shared.f32 	%f53, [%r6+52];
	ld.shared.f32 	%f54, [%r9+1664];
	fma.rn.f32 	%f55, %f53, %f54, %f52;
	ld.shared.f32 	%f56, [%r6+56];
	ld.shared.f32 	%f57, [%r9+1792];
	fma.rn.f32 	%f58, %f56, %f57, %f55;
	ld.shared.f32 	%f59, [%r6+60];
	ld.shared.f32 	%f60, [%r9+1920];
	fma.rn.f32 	%f61, %f59, %f60, %f58;
	ld.shared.f32 	%f62, [%r6+64];
	ld.shared.f32 	%f63, [%r9+2048];
	fma.rn.f32 	%f64, %f62, %f63, %f61;
	ld.shared.f32 	%f65, [%r6+68];
	ld.shared.f32 	%f66, [%r9+2176];
	fma.rn.f32 	%f67, %f65, %f66, %f64;
	ld.shared.f32 	%f68, [%r6+72];
	ld.shared.f32 	%f69, [%r9+2304];
	fma.rn.f32 	%f70, %f68, %f69, %f67;
	ld.shared.f32 	%f71, [%r6+76];
	ld.shared.f32 	%f72, [%r9+2432];
	fma.rn.f32 	%f73, %f71, %f72, %f70;
	ld.shared.f32 	%f74, [%r6+80];
	ld.shared.f32 	%f75, [%r9+2560];
	fma.rn.f32 	%f76, %f74, %f75, %f73;
	ld.shared.f32 	%f77, [%r6+84];
	ld.shared.f32 	%f78, [%r9+2688];
	fma.rn.f32 	%f79, %f77, %f78, %f76;
	ld.shared.f32 	%f80, [%r6+88];
	ld.shared.f32 	%f81, [%r9+2816];
	fma.rn.f32 	%f82, %f80, %f81, %f79;
	ld.shared.f32 	%f83, [%r6+92];
	ld.shared.f32 	%f84, [%r9+2944];
	fma.rn.f32 	%f85, %f83, %f84, %f82;
	ld.shared.f32 	%f86, [%r6+96];
	ld.shared.f32 	%f87, [%r9+3072];
	fma.rn.f32 	%f88, %f86, %f87, %f85;
	ld.shared.f32 	%f89, [%r6+100];
	ld.shared.f32 	%f90, [%r9+3200];
	fma.rn.f32 	%f91, %f89, %f90, %f88;
	ld.shared.f32 	%f92, [%r6+104];
	ld.shared.f32 	%f93, [%r9+3328];
	fma.rn.f32 	%f94, %f92, %f93, %f91;
	ld.shared.f32 	%f95, [%r6+108];
	ld.shared.f32 	%f96, [%r9+3456];
	fma.rn.f32 	%f97, %f95, %f96, %f94;
	ld.shared.f32 	%f98, [%r6+112];
	ld.shared.f32 	%f99, [%r9+3584];
	fma.rn.f32 	%f100, %f98, %f99, %f97;
	ld.shared.f32 	%f101, [%r6+116];
	ld.shared.f32 	%f102, [%r9+3712];
	fma.rn.f32 	%f103, %f101, %f102, %f100;
	ld.shared.f32 	%f104, [%r6+120];
	ld.shared.f32 	%f105, [%r9+3840];
	fma.rn.f32 	%f106, %f104, %f105, %f103;
	ld.shared.f32 	%f107, [%r6+124];
	ld.shared.f32 	%f108, [%r9+3968];
	fma.rn.f32 	%f116, %f107, %f108, %f106;
	bar.sync 	0;
	add.s32 	%r43, %r43, 1;
	setp.ne.s32 	%p8, %r43, 0;
	add.s32 	%r42, %r42, %r12;
	add.s32 	%r41, %r41, 32;
	add.s32 	%r40, %r40, 32;
	add.s32 	%r39, %r39, 32;
	@%p8 bra 	$L__BB4_2;
$L__BB4_7:
	setp.ge.s32 	%p9, %r3, %r24;
	setp.ge.s32 	%p10, %r5, %r25;
	or.pred  	%p11, %p9, %p10;
	@%p11 bra 	$L__BB4_11;
	setp.neu.f32 	%p12, %f9, 0f00000000;
	@%p12 bra 	$L__BB4_10;
	mul.f32 	%f112, %f8, %f116;
	mad.lo.s32 	%r38, %r25, %r3, %r5;
	mul.wide.u32 	%rd13, %r38, 4;
	add.s64 	%rd14, %rd1, %rd13;
	st.global.f32 	[%rd14], %f112;
	bra.uni 	$L__BB4_11;
$L__BB4_10:
	mad.lo.s32 	%r37, %r25, %r3, %r5;
	mul.wide.u32 	%rd11, %r37, 4;
	add.s64 	%rd12, %rd1, %rd11;
	ld.global.f32 	%f109, [%rd12];
	mul.f32 	%f110, %f9, %f109;
	fma.rn.f32 	%f111, %f8, %f116, %f110;
	st.global.f32 	[%rd12], %f111;
$L__BB4_11:
	ret;

}


// ===== COMPILED SASS (sm_100) =====

	.target	sm_100

	.elftype	@"ET_EXEC"


//--------------------- .note.nv.tkinfo           --------------------------
	.section	.note.nv.tkinfo,"",@"SHT_NOTE"
	.sectionflags	@"SHF_NOTE_NV_TKINFO"
	.tkinfo
        /*0018*/ 	.word	0x00000002
        /*0030*/ 	.string	""
        /*0030*/ 	.string	"ptxas"
        /*0030*/ 	.string	"Cuda compilation tools, release 13.0, V13.0.88"
        /*0030*/ 	.string	"Build cuda_13.0.r13.0/compiler.36424714_0"
        /*0030*/ 	.string	"-arch sm_100 -m 64 "



//--------------------- .note.nv.cuinfo           --------------------------
	.section	.note.nv.cuinfo,"",@"SHT_NOTE"
	.sectionflags	@"SHF_NOTE_NV_CUINFO"
        /*0018*/ 	.short	0x0002
        /*001a*/ 	.short	0x0064
        /*001c*/ 	.short	0x0082
	.zero		2


//--------------------- .nv.info                  --------------------------
	.section	.nv.info,"",@"SHT_CUDA_INFO"
	.align	4


	//----- nvinfo : EIATTR_REGCOUNT
	.align		4
        /*0000*/ 	.byte	0x04, 0x2f
        /*0002*/ 	.short	(.L_1 - .L_0)
	.align		4
.L_0:
        /*0004*/ 	.word	index@(_Z24tensor_core_sgemm_kernelPK6__halfS1_Pfiii)
        /*0008*/ 	.word	0x00000020


	//----- nvinfo : EIATTR_FRAME_SIZE
	.align		4
.L_1:
        /*000c*/ 	.byte	0x04, 0x11
        /*000e*/ 	.short	(.L_3 - .L_2)
	.align		4
.L_2:
        /*0010*/ 	.word	index@(_Z24tensor_core_sgemm_kernelPK6__halfS1_Pfiii)
        /*0014*/ 	.word	0x00000000


	//----- nvinfo : EIATTR_REGCOUNT
	.align		4
.L_3:
        /*0018*/ 	.byte	0x04, 0x2f
        /*001a*/ 	.short	(.L_5 - .L_4)
	.align		4
.L_4:
        /*001c*/ 	.word	index@(_Z25fused_conv_bn_relu_kernelPKfS0_S0_S0_S0_S0_Pfiiiiiiiiiiiiif)
        /*0020*/ 	.word	0x0000001e


	//----- nvinfo : EIATTR_FRAME_SIZE
	.align		4
.L_5:
        /*0024*/ 	.byte	0x04, 0x11
        /*0026*/ 	.short	(.L_7 - .L_6)
	.align		4
.L_6:
        /*0028*/ 	.word	index@($__internal_3_$__cuda_sm3x_div_rn_noftz_f32_slowpath)
        /*002c*/ 	.word	0x00000000


	//----- nvinfo : EIATTR_FRAME_SIZE
	.align		4
.L_7:
        /*0030*/ 	.byte	0x04, 0x11
        /*0032*/ 	.short	(.L_9 - .L_8)
	.align		4
.L_8:
        /*0034*/ 	.word	index@($__internal_2_$__cuda_sm20_sqrt_rn_f32_slowpath)
        /*0038*/ 	.word	0x00000000


	//----- nvinfo : EIATTR_FRAME_SIZE
	.align		4
.L_9:
        /*003c*/ 	.byte	0x04, 0x11
        /*003e*/ 	.short	(.L_11 - .L_10)
	.align		4
.L_10:
        /*0040*/ 	.word	index@(_Z25fused_conv_bn_relu_kernelPKfS0_S0_S0_S0_S0_Pfiiiiiiiiiiiiif)
        /*0044*/ 	.word	0x00000000


	//----- nvinfo : EIATTR_REGCOUNT
	.align		4
.L_11:
        /*0048*/ 	.byte	0x04, 0x2f
        /*004a*/ 	.short	(.L_13 - .L_12)
	.align		4
.L_12:
        /*004c*/ 	.word	index@(_Z22fused_attention_kernelPKfS0_S0_Pfiiiif)
        /*0050*/ 	.word	0x00000020


	//----- nvinfo : EIATTR_FRAME_SIZE
	.align		4
.L_13:
        /*0054*/ 	.byte	0x04, 0x11
        /*0056*/ 	.short	(.L_15 - .L_14)
	.align		4
.L_14:
        /*0058*/ 	.word	index@($__internal_1_$__cuda_sm3x_div_rn_noftz_f32_slowpath)
        /*005c*/ 	.word	0x00000400


	//----- nvinfo : EIATTR_FRAME_SIZE
	.align		4
.L_15:
        /*0060*/ 	.byte	0x04, 0x11
        /*0062*/ 	.short	(.L_17 - .L_16)
	.align		4
.L_16:
        /*0064*/ 	.word	index@(_Z22fused_attention_kernelPKfS0_S0_Pfiiiif)
        /*0068*/ 	.word	0x00000400


	//----- nvinfo : EIATTR_REGCOUNT
	.align		4
.L_17:
        /*006c*/ 	.byte	0x04, 0x2f
        /*006e*/ 	.short	(.L_19 - .L_18)
	.align		4
.L_18:
        /*0070*/ 	.word	index@(_Z24fused_elementwise_kernelPKfPfiiPKi)
        /*0074*/ 	.word	0x00000010


	//----- nvinfo : EIATTR_FRAME_SIZE
	.align		4
.L_19:
        /*0078*/ 	.byte	0x04, 0x11
        /*007a*/ 	.short	(.L_21 - .L_20)
	.align		4
.L_20:
        /*007c*/ 	.word	index@($__internal_0_$__cuda_sm20_rcp_rn_f32_slowpath)
        /*0080*/ 	.word	0x00000000


	//----- nvinfo : EIATTR_FRAME_SIZE
	.align		4
.L_21:
        /*0084*/ 	.byte	0x04, 0x11
        /*0086*/ 	.short	(.L_23 - .L_22)
	.align		4
.L_22:
        /*0088*/ 	.word	index@(_Z24fused_elementwise_kernelPKfPfiiPKi)
        /*008c*/ 	.word	0x00000000


	//----- nvinfo : EIATTR_REGCOUNT
	.align		4
.L_23:
        /*0090*/ 	.byte	0x04, 0x2f
        /*0092*/ 	.short	(.L_25 - .L_24)
	.align		4
.L_24:
        /*0094*/ 	.word	index@(_Z22optimized_sgemm_kernelILi32ELi32ELi32EEvPKfS1_Pfiiiff)
        /*0098*/ 	.word	0x00000020


	//----- nvinfo : EIATTR_FRAME_SIZE
	.align		4
.L_25:
        /*009c*/ 	.byte	0x04, 0x11
        /*009e*/ 	.short	(.L_27 - .L_26)
	.align		4
.L_26:
        /*00a0*/ 	.word	index@(_Z22optimized_sgemm_kernelILi32ELi32ELi32EEvPKfS1_Pfiiiff)
        /*00a4*/ 	.word	0x00000000


	//----- nvinfo : EIATTR_MIN_STACK_SIZE
	.align		4
.L_27:
        /*00a8*/ 	.byte	0x04, 0x12
        /*00aa*/ 	.short	(.L_29 - .L_28)
	.align		4
.L_28:
        /*00ac*/ 	.word	index@(_Z22optimized_sgemm_kernelILi32ELi32ELi32EEvPKfS1_Pfiiiff)
        /*00b0*/ 	.word	0x00000000


	//----- nvinfo : EIATTR_MIN_STACK_SIZE
	.align		4
.L_29:
        /*00b4*/ 	.byte	0x04, 0x12
        /*00b6*/ 	.short	(.L_31 - .L_30)
	.align		4
.L_30:
        /*00b8*/ 	.word	index@(_Z24fused_elementwise_kernelPKfPfiiPKi)
        /*00bc*/ 	.word	0x00000000


	//----- nvinfo : EIATTR_MIN_STACK_SIZE
	.align		4
.L_31:
        /*00c0*/ 	.byte	0x04, 0x12
        /*00c2*/ 	.short	(.L_33 - .L_32)
	.align		4
.L_32:
        /*00c4*/ 	.word	index@(_Z22fused_attention_kernelPKfS0_S0_Pfiiiif)
        /*00c8*/ 	.word	0x00000400


	//----- nvinfo : EIATTR_MIN_STACK_SIZE
	.align		4
.L_33:
        /*00cc*/ 	.byte	0x04, 0x12
        /*00ce*/ 	.short	(.L_35 - .L_34)
	.align		4
.L_34:
        /*00d0*/ 	.word	index@(_Z25fused_conv_bn_relu_kernelPKfS0_S0_S0_S0_S0_Pfiiiiiiiiiiiiif)
        /*00d4*/ 	.word	0x00000000


	//----- nvinfo : EIATTR_MIN_STACK_SIZE
	.align		4
.L_35:
        /*00d8*/ 	.byte	0x04, 0x12
        /*00da*/ 	.short	(.L_37 - .L_36)
	.align		4
.L_36:
        /*00dc*/ 	.word	index@(_Z24tensor_core_sgemm_kernelPK6__halfS1_Pfiii)
        /*00e0*/ 	.word	0x00000000
.L_37:


//--------------------- .nv.compat                --------------------------
	.section	.nv.compat,"",@"SHT_CUDA_COMPAT_INFO"
	.align	4
        /*0000*/ 	.byte	0x02, 0x09, 0x00, 0x00, 0x02, 0x02, 0x01, 0x00, 0x02, 0x05, 0x05, 0x00, 0x03, 0x07, 0x01, 0x01
        /*0010*/ 	.byte	0x02, 0x03, 0x00, 0x00, 0x02, 0x06, 0x01, 0x00, 0x04, 0x0b, 0x08, 0x00, 0x01, 0x00, 0x00, 0x00
        /*0020*/ 	.byte	0x00, 0x00, 0x00, 0x00


//--------------------- .nv.info._Z22optimized_sgemm_kernelILi32ELi32ELi32EEvPKfS1_Pfiiiff --------------------------
	.section	.nv.info._Z22optimized_sgemm_kernelILi32ELi32ELi32EEvPKfS1_Pfiiiff,"",@"SHT_CUDA_INFO"
	.sectionflags	@""
	.align	4


	//----- nvinfo : EIATTR_CUDA_API_VERSION
	.align		4
        /*0000*/ 	.byte	0x04, 0x37
        /*0002*/ 	.short	(.L_39 - .L_38)
.L_38:
        /*0004*/ 	.word	0x00000082


	//----- nvinfo : EIATTR_KPARAM_INFO
	.align		4
.L_39:
        /*0008*/ 	.byte	0x04, 0x17
        /*000a*/ 	.short	(.L_41 - .L_40)
.L_40:
        /*000c*/ 	.word	0x00000000
        /*0010*/ 	.short	0x0007
        /*0012*/ 	.short	0x0028
        /*0014*/ 	.byte	0x00, 0xf0, 0x11, 0x00


	//----- nvinfo : EIATTR_KPARAM_INFO
	.align		4
.L_41:
        /*0018*/ 	.byte	0x04, 0x17
        /*001a*/ 	.short	(.L_43 - .L_42)
.L_42:
        /*001c*/ 	.word	0x00000000
        /*0020*/ 	.short	0x0006
        /*0022*/ 	.short	0x0024
        /*0024*/ 	.byte	0x00, 0xf0, 0x11, 0x00


	//----- nvinfo : EIATTR_KPARAM_INFO
	.align		4
.L_43:
        /*0028*/ 	.byte	0x04, 0x17
        /*002a*/ 	.short	(.L_45 - .L_44)
.L_44:
        /*002c*/ 	.word	0x00000000
        /*0030*/ 	.short	0x0005
        /*0032*/ 	.short	0x0020
        /*0034*/ 	.byte	0x00, 0xf0, 0x11, 0x00


	//----- nvinfo : EIATTR_KPARAM_INFO
	.align		4
.L_45:
        /*0038*/ 	.byte	0x04, 0x17
        /*003a*/ 	.short	(.L_47 - .L_46)
.L_46:
        /*003c*/ 	.word	0x00000000
        /*0040*/ 	.short	0x0004
        /*0042*/ 	.short	0x001c
        /*0044*/ 	.byte	0x00, 0xf0, 0x11, 0x00


	//----- nvinfo : EIATTR_KPARAM_INFO
	.align		4
.L_47:
        /*0048*/ 	.byte	0x04, 0x17
        /*004a*/ 	.short	(.L_49 - .L_48)
.L_48:
        /*004c*/ 	.word	0x00000000
        /*0050*/ 	.short	0x0003
        /*0052*/ 	.short	0x0018
        /*0054*/ 	.byte	0x00, 0xf0, 0x11, 0x00


	//----- nvinfo : EIATTR_KPARAM_INFO
	.align		4
.L_49:
        /*0058*/ 	.byte	0x04, 0x17
        /*005a*/ 	.short	(.L_51 - .L_50)
.L_50:
        /*005c*/ 	.word	0x00000000
        /*0060*/ 	.short	0x0002
        /*0062*/ 	.short	0x0010
        /*0064*/ 	.byte	0x00, 0xf5, 0x21, 0x00


	//----- nvinfo : EIATTR_KPARAM_INFO
	.align		4
.L_51:
        /*0068*/ 	.byte	0x04, 0x17
        /*006a*/ 	.short	(.L_53 - .L_52)
.L_52:
        /*006c*/ 	.word	0x00000000
        /*0070*/ 	.short	0x0001
        /*0072*/ 	.short	0x0008
        /*0074*/ 	.byte	0x00, 0xf5, 0x21, 0x00


	//----- nvinfo : EIATTR_KPARAM_INFO
	.align		4
.L_53:
        /*0078*/ 	.byte	0x04, 0x17
        /*007a*/ 	.short	(.L_55 - .L_54)
.L_54:
        /*007c*/ 	.word	0x00000000
        /*0080*/ 	.short	0x0000
        /*0082*/ 	.short	0x0000
        /*0084*/ 	.byte	0x00, 0xf5, 0x21, 0x00


	//----- nvinfo : EIATTR_SPARSE_MMA_MASK
	.align		4
.L_55:
        /*0088*/ 	.byte	0x03, 0x50
        /*008a*/ 	.short	0x0000


	//----- nvinfo : EIATTR_MAXREG_COUNT
	.align		4
        /*008c*/ 	.byte	0x03, 0x1b
        /*008e*/ 	.short	0x00ff


	//----- nvinfo : EIATTR_NUM_BARRIERS
	.align		4
        /*0090*/ 	.byte	0x02, 0x4c
        /*0092*/ 	.byte	0x01
	.zero		1


	//----- nvinfo : EIATTR_MERCURY_ISA_VERSION
	.align		4
        /*0094*/ 	.byte	0x03, 0x5f
        /*0096*/ 	.short	0x0101


	//----- nvinfo : EIATTR_VRC_CTA_INIT_COUNT
	.align		4
        /*0098*/ 	.byte	0x02, 0x4a
	.zero		1
	.zero		1


	//----- nvinfo : EIATTR_EXIT_INSTR_OFFSETS
	.align		4
        /*009c*/ 	.byte	0x04, 0x1c
        /*009e*/ 	.short	(.L_57 - .L_56)


	//   ....[0]....
.L_56:
        /*00a0*/ 	.word	0x00000820


	//   ....[1]....
        /*00a4*/ 	.word	0x000008c0


	//   ....[2]....
        /*00a8*/ 	.word	0x00000950


	//----- nvinfo : EIATTR_CBANK_PARAM_SIZE
	.align		4
.L_57:
        /*00ac*/ 	.byte	0x03, 0x19
        /*00ae*/ 	.short	0x002c


	//----- nvinfo : EIATTR_PARAM_CBANK
	.align		4
        /*00b0*/ 	.byte	0x04, 0x0a
        /*00b2*/ 	.short	(.L_59 - .L_58)
	.align		4
.L_58:
        /*00b4*/ 	.word	index@(.nv.constant0._Z22optimized_sgemm_kernelILi32ELi32ELi32EEvPKfS1_Pfiiiff)
        /*00b8*/ 	.short	0x0380
        /*00ba*/ 	.short	0x002c


	//----- nvinfo : EIATTR_SW_WAR
	.align		4
.L_59:
        /*00bc*/ 	.byte	0x04, 0x36
        /*00be*/ 	.short	(.L_61 - .L_60)
.L_60:
        /*00c0*/ 	.word	0x00000008
.L_61:


//--------------------- .nv.info._Z24fused_elementwise_kernelPKfPfiiPKi --------------------------
	.section	.nv.info._Z24fused_elementwise_kernelPKfPfiiPKi,"",@"SHT_CUDA_INFO"
	.sectionflags	@""
	.align	4


	//----- nvinfo : EIATTR_CUDA_API_VERSION
	.align		4
        /*0000*/ 	.byte	0x04, 0x37
        /*0002*/ 	.short	(.L_63 - .L_62)
.L_62:
        /*0004*/ 	.word	0x00000082


	//----- nvinfo : EIATTR_KPARAM_INFO
	.align		4
.L_63:
        /*0008*/ 	.byte	0x04, 0x17
        /*000a*/ 	.short	(.L_65 - .L_64)
.L_64:
        /*000c*/ 	.word	0x00000000
        /*0010*/ 	.short	0x0004
        /*0012*/ 	.short	0x0018
        /*0014*/ 	.byte	0x00, 0xf5, 0x21, 0x00


	//----- nvinfo : EIATTR_KPARAM_INFO
	.align		4
.L_65:
        /*0018*/ 	.byte	0x04, 0x17
        /*001a*/ 	.short	(.L_67 - .L_66)
.L_66:
        /*001c*/ 	.word	0x00000000
        /*0020*/ 	.short	0x0003
        /*0022*/ 	.short	0x0014
        /*0024*/ 	.byte	0x00, 0xf0, 0x11, 0x00


	//----- nvinfo : EIATTR_KPARAM_INFO
	.align		4
.L_67:
        /*0028*/ 	.byte	0x04, 0x17
        /*002a*/ 	.short	(.L_69 - .L_68)
.L_68:
        /*002c*/ 	.word	0x00000000
        /*0030*/ 	.short	0x0002
        /*0032*/ 	.short	0x0010
        /*0034*/ 	.byte	0x00, 0xf0, 0x11, 0x00


	//----- nvinfo : EIATTR_KPARAM_INFO
	.align		4
.L_69:
        /*0038*/ 	.byte	0x04, 0x17
        /*003a*/ 	.short	(.L_71 - .L_70)
.L_70:
        /*003c*/ 	.word	0x00000000
        /*0040*/ 	.short	0x0001
        /*0042*/ 	.short	0x0008
        /*0044*/ 	.byte	0x00, 0xf5, 0x21, 0x00


	//----- nvinfo : EIATTR_KPARAM_INFO
	.align		4
.L_71:
        /*0048*/ 	.byte	0x04, 0x17
        /*004a*/ 	.short	(.L_73 - .L_72)
.L_72:
        /*004c*/ 	.word	0x00000000
        /*0050*/ 	.short	0x0000
        /*0052*/ 	.short	0x0000
        /*0054*/ 	.byte	0x00, 0xf5, 0x21, 0x00


	//----- nvinfo : EIATTR_SPARSE_MMA_MASK
	.align		4
.L_73:
        /*0058*/ 	.byte	0x03, 0x50
        /*005a*/ 	.short	0x0000


	//----- nvinfo : EIATTR_MAXREG_COUNT
	.align		4
        /*005c*/ 	.byte	0x03, 0x1b
        /*005e*/ 	.short	0x00ff


	//----- nvinfo : EIATTR_MERCURY_ISA_VERSION
	.align		4
        /*0060*/ 	.byte	0x03, 0x5f
        /*0062*/ 	.short	0x0101


	//----- nvinfo : EIATTR_VRC_CTA_INIT_COUNT
	.align		4
        /*0064*/ 	.byte	0x02, 0x4a
	.zero		1
	.zero		1


	//----- nvinfo : EIATTR_EXIT_INSTR_OFFSETS
	.align		4
        /*0068*/ 	.byte	0x04, 0x1c
        /*006a*/ 	.short	(.L_75 - .L_74)


	//   ....[0]....
.L_74:
        /*006c*/ 	.word	0x00000070


	//   ....[1]....
        /*0070*/ 	.word	0x00001240


	//----- nvinfo : EIATTR_INDIRECT_BRANCH_TARGETS
	.align		4
.L_75:
        /*0074*/ 	.byte	0x04, 0x34
        /*0076*/ 	.short	(.L_77 - .L_76)


	//   ....[0]....
.L_76:
        /*0078*/ 	.word	.L_x_169@srel
        /*007c*/ 	.short	0x0
        /*007e*/ 	.short	0x0
        /*0080*/ 	.word	0x3
        /*0084*/ 	.word	.L_x_170@srel
        /*0088*/ 	.word	.L_x_171@srel
        /*008c*/ 	.word	.L_x_7@srel


	//   ....[1]....
        /*0090*/ 	.word	.L_x_173@srel
        /*0094*/ 	.short	0x0
        /*0096*/ 	.short	0x0
        /*0098*/ 	.word	0x3
        /*009c*/ 	.word	.L_x_174@srel
        /*00a0*/ 	.word	.L_x_175@srel
        /*00a4*/ 	.word	.L_x_7@srel


	//   ....[2]....
        /*00a8*/ 	.word	.L_x_177@srel
        /*00ac*/ 	.short	0x0
        /*00ae*/ 	.short	0x0
        /*00b0*/ 	.word	0x3
        /*00b4*/ 	.word	.L_x_178@srel
        /*00b8*/ 	.word	.L_x_179@srel
        /*00bc*/ 	.word	.L_x_11@srel


	//   ....[3]....
        /*00c0*/ 	.word	.L_x_181@srel
        /*00c4*/ 	.short	0x0
        /*00c6*/ 	.short	0x0
        /*00c8*/ 	.word	0x3
        /*00cc*/ 	.word	.L_x_182@srel
        /*00d0*/ 	.word	.L_x_183@srel
        /*00d4*/ 	.word	.L_x_4@srel


	//----- nvinfo : EIATTR_CRS_STACK_SIZE
	.align		4
.L_77:
        /*00d8*/ 	.byte	0x04, 0x1e
        /*00da*/ 	.short	(.L_79 - .L_78)
.L_78:
        /*00dc*/ 	.word	0x00000000


	//----- nvinfo : EIATTR_CBANK_PARAM_SIZE
	.align		4
.L_79:
        /*00e0*/ 	.byte	0x03, 0x19
        /*00e2*/ 	.short	0x0020


	//----- nvinfo : EIATTR_PARAM_CBANK
	.align		4
        /*00e4*/ 	.byte	0x04, 0x0a
        /*00e6*/ 	.short	(.L_81 - .L_80)
	.align		4
.L_80:
        /*00e8*/ 	.word	index@(.nv.constant0._Z24fused_elementwise_kernelPKfPfiiPKi)
        /*00ec*/ 	.short	0x0380
        /*00ee*/ 	.short	0x0020


	//----- nvinfo : EIATTR_SW_WAR
	.align		4
.L_81:
        /*00f0*/ 	.byte	0x04, 0x36
        /*00f2*/ 	.short	(.L_83 - .L_82)
.L_82:
        /*00f4*/ 	.word	0x00000008
.L_83:


//--------------------- .nv.info._Z22fused_attention_kernelPKfS0_S0_Pfiiiif --------------------------
	.section	.nv.info._Z22fused_attention_kernelPKfS0_S0_Pfiiiif,"",@"SHT_CUDA_INFO"
	.sectionflags	@""
	.align	4


	//----- nvinfo : EIATTR_CUDA_API_VERSION
	.align		4
        /*0000*/ 	.byte	0x04, 0x37
        /*0002*/ 	.short	(.L_85 - .L_84)
.L_84:
        /*0004*/ 	.word	0x00000082


	//----- nvinfo : EIATTR_KPARAM_INFO
	.align		4
.L_85:
        /*0008*/ 	.byte	0x04, 0x17
        /*000a*/ 	.short	(.L_87 - .L_86)
.L_86:
        /*000c*/ 	.word	0x00000000
        /*0010*/ 	.short	0x0008
        /*0012*/ 	.short	0x0030
        /*0014*/ 	.byte	0x00, 0xf0, 0x11, 0x00


	//----- nvinfo : EIATTR_KPARAM_INFO
	.align		4
.L_87:
        /*0018*/ 	.byte	0x04, 0x17
        /*001a*/ 	.short	(.L_89 - .L_88)
.L_88:
        /*001c*/ 	.word	0x00000000
        /*0020*/ 	.short	0x0007
        /*0022*/ 	.short	0x002c
        /*0024*/ 	.byte	0x00, 0xf0, 0x11, 0x00


	//----- nvinfo : EIATTR_KPARAM_INFO
	.align		4
.L_89:
        /*0028*/ 	.byte	0x04, 0x17
        /*002a*/ 	.short	(.L_91 - .L_90)
.L_90:
        /*002c*/ 	.word	0x00000000
        /*0030*/ 	.short	0x0006
        /*0032*/ 	.short	0x0028
        /*0034*/ 	.byte	0x00, 0xf0, 0x11, 0x00


	//----- nvinfo : EIATTR_KPARAM_INFO
	.align		4
.L_91:
        /*0038*/ 	.byte	0x04, 0x17
        /*003a*/ 	.short	(.L_93 - .L_92)
.L_92:
        /*003c*/ 	.word	0x00000000
        /*0040*/ 	.short	0x0005
        /*0042*/ 	.short	0x0024
        /*0044*/ 	.byte	0x00, 0xf0, 0x11, 0x00


	//----- nvinfo : EIATTR_KPARAM_INFO
	.align		4
.L_93:
        /*0048*/ 	.byte	0x04, 0x17
        /*004a*/ 	.short	(.L_95 - .L_94)
.L_94:
        /*004c*/ 	.word	0x00000000
        /*0050*/ 	.short	0x0004
        /*0052*/ 	.short	0x0020
        /*0054*/ 	.byte	0x00, 0xf0, 0x11, 0x00


	//----- nvinfo : EIATTR_KPARAM_INFO
	.align		4
.L_95:
        /*0058*/ 	.byte	0x04, 0x17
        /*005a*/ 	.short	(.L_97 - .L_96)
.L_96:
        /*005c*/ 	.word	0x00000000
        /*0060*/ 	.short	0x0003
        /*0062*/ 	.short	0x0018
        /*0064*/ 	.byte	0x00, 0xf5, 0x21, 0x00


	//----- nvinfo : EIATTR_KPARAM_INFO
	.align		4
.L_97:
        /*0068*/ 	.byte	0x04, 0x17
        /*006a*/ 	.short	(.L_99 - .L_98)
.L_98:
        /*006c*/ 	.word	0x00000000
        /*0070*/ 	.short	0x0002
        /*0072*/ 	.short	0x0010
        /*0074*/ 	.byte	0x00, 0xf5, 0x21, 0x00


	//----- nvinfo : EIATTR_KPARAM_INFO
	.align		4
.L_99:
        /*0078*/ 	.byte	0x04, 0x17
        /*007a*/ 	.short	(.L_101 - .L_100)
.L_100:
        /*007c*/ 	.word	0x00000000
        /*0080*/ 	.short	0x0001
        /*0082*/ 	.short	0x0008
        /*0084*/ 	.byte	0x00, 0xf5, 0x21, 0x00


	//----- nvinfo : EIATTR_KPARAM_INFO
	.align		4
.L_101:
        /*0088*/ 	.byte	0x04, 0x17
        /*008a*/ 	.short	(.L_103 - .L_102)
.L_102:
        /*008c*/ 	.word	0x00000000
        /*0090*/ 	.short	0x0000
        /*0092*/ 	.short	0x0000
        /*0094*/ 	.byte	0x00, 0xf5, 0x21, 0x00


	//----- nvinfo : EIATTR_SPARSE_MMA_MASK
	.align		4
.L_103:
        /*0098*/ 	.byte	0x03, 0x50
        /*009a*/ 	.short	0x0000


	//----- nvinfo : EIATTR_MAXREG_COUNT
	.align		4
        /*009c*/ 	.byte	0x03, 0x1b
        /*009e*/ 	.short	0x00ff


	//----- nvinfo : EIATTR_NUM_BARRIERS
	.align		4
        /*00a0*/ 	.byte	0x02, 0x4c
        /*00a2*/ 	.byte	0x01
	.zero		1


	//----- nvinfo : EIATTR_MERCURY_ISA_VERSION
	.align		4
        /*00a4*/ 	.byte	0x03, 0x5f
        /*00a6*/ 	.short	0x0101


	//----- nvinfo : EIATTR_VRC_CTA_INIT_COUNT
	.align		4
        /*00a8*/ 	.byte	0x02, 0x4a
	.zero		1
	.zero		1


	//----- nvinfo : EIATTR_EXIT_INSTR_OFFSETS
	.align		4
        /*00ac*/ 	.byte	0x04, 0x1c
        /*00ae*/ 	.short	(.L_105 - .L_104)


	//   ....[0]....
.L_104:
        /*00b0*/ 	.word	0x00000090


	//   ....[1]....
        /*00b4*/ 	.word	0x00004040


	//   ....[2]....
        /*00b8*/ 	.word	0x00004b20


	//   ....[3]....
        /*00bc*/ 	.word	0x00004ca0


	//   ....[4]....
        /*00c0*/ 	.word	0x00004d70


	//   ....[5]....
        /*00c4*/ 	.word	0x00004e00


	//   ....[6]....
        /*00c8*/ 	.word	0x00004e60


	//----- nvinfo : EIATTR_CRS_STACK_SIZE
	.align		4
.L_105:
        /*00cc*/ 	.byte	0x04, 0x1e
        /*00ce*/ 	.short	(.L_107 - .L_106)
.L_106:
        /*00d0*/ 	.word	0x00000000


	//----- nvinfo : EIATTR_CBANK_PARAM_SIZE
	.align		4
.L_107:
        /*00d4*/ 	.byte	0x03, 0x19
        /*00d6*/ 	.short	0x0034


	//----- nvinfo : EIATTR_PARAM_CBANK
	.align		4
        /*00d8*/ 	.byte	0x04, 0x0a
        /*00da*/ 	.short	(.L_109 - .L_108)
	.align		4
.L_108:
        /*00dc*/ 	.word	index@(.nv.constant0._Z22fused_attention_kernelPKfS0_S0_Pfiiiif)
        /*00e0*/ 	.short	0x0380
        /*00e2*/ 	.short	0x0034


	//----- nvinfo : EIATTR_SW_WAR
	.align		4
.L_109:
        /*00e4*/ 	.byte	0x04, 0x36
        /*00e6*/ 	.short	(.L_111 - .L_110)
.L_110:
        /*00e8*/ 	.word	0x00000008
.L_111:


//--------------------- .nv.info._Z25fused_conv_bn_relu_kernelPKfS0_S0_S0_S0_S0_Pfiiiiiiiiiiiiif --------------------------
	.section	.nv.info._Z25fused_conv_bn_relu_kernelPKfS0_S0_S0_S0_S0_Pfiiiiiiiiiiiiif,"",@"SHT_CUDA_INFO"
	.sectionflags	@""
	.align	4


	//----- nvinfo : EIATTR_CUDA_API_VERSION
	.align		4
        /*0000*/ 	.byte	0x04, 0x37
        /*0002*/ 	.short	(.L_113 - .L_112)
.L_112:
        /*0004*/ 	.word	0x00000082


	//----- nvinfo : EIATTR_KPARAM_INFO
	.align		4
.L_113:
        /*0008*/ 	.byte	0x04, 0x17
        /*000a*/ 	.short	(.L_115 - .L_114)
.L_114:
        /*000c*/ 	.word	0x00000000
        /*0010*/ 	.short	0x0014
        /*0012*/ 	.short	0x006c
        /*0014*/ 	.byte	0x00, 0xf0, 0x11, 0x00


	//----- nvinfo : EIATTR_KPARAM_INFO
	.align		4
.L_115:
        /*0018*/ 	.byte	0x04, 0x17
        /*001a*/ 	.short	(.L_117 - .L_116)
.L_116:
        /*001c*/ 	.word	0x00000000
        /*0020*/ 	.short	0x0013
        /*0022*/ 	.short	0x0068
        /*0024*/ 	.byte	0x00, 0xf0, 0x11, 0x00


	//----- nvinfo : EIATTR_KPARAM_INFO
	.align		4
.L_117:
        /*0028*/ 	.byte	0x04, 0x17
        /*002a*/ 	.short	(.L_119 - .L_118)
.L_118:
        /*002c*/ 	.word	0x00000000
        /*0030*/ 	.short	0x0012
        /*0032*/ 	.short	0x0064
        /*0034*/ 	.byte	0x00, 0xf0, 0x11, 0x00


	//----- nvinfo : EIATTR_KPARAM_INFO
	.align		4
.L_119:
        /*0038*/ 	.byte	0x04, 0x17
        /*003a*/ 	.short	(.L_121 - .L_120)
.L_120:
        /*003c*/ 	.word	0x00000000
        /*0040*/ 	.short	0x0011
        /*0042*/ 	.short	0x0060
        /*0044*/ 	.byte	0x00, 0xf0, 0x11, 0x00


	//----- nvinfo : EIATTR_KPARAM_INFO
	.align		4
.L_121:
        /*0048*/ 	.byte	0x04, 0x17
        /*004a*/ 	.short	(.L_123 - .L_122)
.L_122:
        /*004c*/ 	.word	0x00000000
        /*0050*/ 	.short	0x0010
        /*0052*/ 	.short	0x005c
        /*0054*/ 	.byte	0x00, 0xf0, 0x11, 0x00


	//----- nvinfo : EIATTR_KPARAM_INFO
	.align		4
.L_123:
        /*0058*/ 	.byte	0x04, 0x17
        /*005a*/ 	.short	(.L_125 - .L_124)
.L_124:
        /*005c*/ 	.word	0x00000000
        /*0060*/ 	.short	0x000f
        /*0062*/ 	.short	0x0058
        /*0064*/ 	.byte	0x00, 0xf0, 0x11, 0x00


	//----- nvinfo : EIATTR_KPARAM_INFO
	.align		4
.L_125:
        /*0068*/ 	.byte	0x04, 0x17
        /*006a*/ 	.short	(.L_127 - .L_126)
.L_126:
        /*006c*/ 	.word	0x00000000
        /*0070*/ 	.short	0x000e
        /*0072*/ 	.short	0x0054
        /*0074*/ 	.byte	0x00, 0xf0, 0x11, 0x00


	//----- nvinfo : EIATTR_KPARAM_INFO
	.align		4
.L_127:
        /*0078*/ 	.byte	0x04, 0x17
        /*007a*/ 	.short	(.L_129 - .L_128)
.L_128:
        /*007c*/ 	.word	0x00000000
        /*0080*/ 	.short	0x000d
        /*0082*/ 	.short	0x0050
        /*0084*/ 	.byte	0x00, 0xf0, 0x11, 0x00


	//----- nvinfo : EIATTR_KPARAM_INFO
	.align		4
.L_129:
        /*0088*/ 	.byte	0x04, 0x17
        /*008a*/ 	.short	(.L_131 - .L_130)
.L_130:
        /*008c*/ 	.word	0x00000000
        /*0090*/ 	.short	0x000c
        /*0092*/ 	.short	0x004c
        /*0094*/ 	.byte	0x00, 0xf0, 0x11, 0x00


	//----- nvinfo : EIATTR_KPARAM_INFO
	.align		4
.L_131:
        /*0098*/ 	.byte	0x04, 0x17
        /*009a*/ 	.short	(.L_133 - .L_132)
.L_132:
        /*009c*/ 	.word	0x00000000
        /*00a0*/ 	.short	0x000b
        /*00a2*/ 	.short	0x0048
        /*00a4*/ 	.byte	0x00, 0xf0, 0x11, 0x00


	//----- nvinfo : EIATTR_KPARAM_INFO
	.align		4
.L_133:
        /*00a8*/ 	.byte	0x04, 0x17
        /*00aa*/ 	.short	(.L_135 - .L_134)
.L_134:
        /*00ac*/ 	.word	0x00000000
        /*00b0*/ 	.short	0x000a
        /*00b2*/ 	.short	0x0044
        /*00b4*/ 	.byte	0x00, 0xf0, 0x11, 0x00


	//----- nvinfo : EIATTR_KPARAM_INFO
	.align		4
.L_135:
        /*00b8*/ 	.byte	0x04, 0x17
        /*00ba*/ 	.short	(.L_137 - .L_136)
.L_136:
        /*00bc*/ 	.word	0x00000000
        /*00c0*/ 	.short	0x0009
        /*00c2*/ 	.short	0x0040
        /*00c4*/ 	.byte	0x00, 0xf0, 0x11, 0x00


	//----- nvinfo : EIATTR_KPARAM_INFO
	.align		4
.L_137:
        /*00c8*/ 	.byte	0x04, 0x17
        /*00ca*/ 	.short	(.L_139 - .L_138)
.L_138:
        /*00cc*/ 	.word	0x00000000
        /*00d0*/ 	.short	0x0008
        /*00d2*/ 	.short	0x003c
        /*00d4*/ 	.byte	0x00, 0xf0, 0x11, 0x00


	//----- nvinfo : EIATTR_KPARAM_INFO
	.align		4
.L_139:
        /*00d8*/ 	.byte	0x04, 0x17
        /*00da*/ 	.short	(.L_141 - .L_140)
.L_140:
        /*00dc*/ 	.word	0x00000000
        /*00e0*/ 	.short	0x0007
        /*00e2*/ 	.short	0x0038
        /*00e4*/ 	.byte	0x00, 0xf0, 0x11, 0x00


	//----- nvinfo : EIATTR_KPARAM_INFO
	.align		4
.L_141:
        /*00e8*/ 	.byte	0x04, 0x17
        /*00ea*/ 	.short	(.L_143 - .L_142)
.L_142:
        /*00ec*/ 	.word	0x00000000
        /*00f0*/ 	.short	0x0006
        /*00f2*/ 	.short	0x0030
        /*00f4*/ 	.byte	0x00, 0xf5, 0x21, 0x00


	//----- nvinfo : EIATTR_KPARAM_INFO
	.align		4
.L_143:
        /*00f8*/ 	.byte	0x04, 0x17
        /*00fa*/ 	.short	(.L_145 - .L_144)
.L_144:
        /*00fc*/ 	.word	0x00000000
        /*0100*/ 	.short	0x0005
        /*0102*/ 	.short	0x0028
        /*0104*/ 	.byte	0x00, 0xf5, 0x21, 0x00


	//----- nvinfo : EIATTR_KPARAM_INFO
	.align		4
.L_145:
        /*0108*/ 	.byte	0x04, 0x17
        /*010a*/ 	.short	(.L_147 - .L_146)
.L_146:
        /*010c*/ 	.word	0x00000000
        /*0110*/ 	.short	0x0004
        /*0112*/ 	.short	0x0020
        /*0114*/ 	.byte	0x00, 0xf5, 0x21, 0x00


	//----- nvinfo : EIATTR_KPARAM_INFO
	.align		4
.L_147:
        /*0118*/ 	.byte	0x04, 0x17
        /*011a*/ 	.short	(.L_149 - .L_148)
.L_148:
        /*011c*/ 	.word	0x00000000
        /*0120*/ 	.short	0x0003
        /*0122*/ 	.short	0x0018
        /*0124*/ 	.byte	0x00, 0xf5, 0x21, 0x00


	//----- nvinfo : EIATTR_KPARAM_INFO
	.align		4
.L_149:
        /*0128*/ 	.byte	0x04, 0x17
        /*012a*/ 	.short	(.L_151 - .L_150)
.L_150:
        /*012c*/ 	.word	0x00000000
        /*0130*/ 	.short	0x0002
        /*0132*/ 	.short	0x0010
        /*0134*/ 	.byte	0x00, 0xf5, 0x21, 0x00


	//----- nvinfo : EIATTR_KPARAM_INFO
	.align		4
.L_151:
        /*0138*/ 	.byte	0x04, 0x17
        /*013a*/ 	.short	(.L_153 - .L_152)
.L_152:
        /*013c*/ 	.word	0x00000000
        /*0140*/ 	.short	0x0001
        /*0142*/ 	.short	0x0008
        /*0144*/ 	.byte	0x00, 0xf5, 0x21, 0x00


	//----- nvinfo : EIATTR_KPARAM_INFO
	.align		4
.L_153:
        /*0148*/ 	.byte	0x04, 0x17
        /*014a*/ 	.short	(.L_155 - .L_154)
.L_154:
        /*014c*/ 	.word	0x00000000
        /*0150*/ 	.short	0x0000
        /*0152*/ 	.short	0x0000
        /*0154*/ 	.byte	0x00, 0xf5, 0x21, 0x00


	//----- nvinfo : EIATTR_SPARSE_MMA_MASK
	.align		4
.L_155:
        /*0158*/ 	.byte	0x03, 0x50
        /*015a*/ 	.short	0x0000


	//----- nvinfo : EIATTR_MAXREG_COUNT
	.align		4
        /*015c*/ 	.byte	0x03, 0x1b
        /*015e*/ 	.short	0x00ff


	//----- nvinfo : EIATTR_MERCURY_ISA_VERSION
	.align		4
        /*0160*/ 	.byte	0x03, 0x5f
        /*0162*/ 	.short	0x0101


	//----- nvinfo : EIATTR_VRC_CTA_INIT_COUNT
	.align		4
        /*0164*/ 	.byte	0x02, 0x4a
	.zero		1
	.zero		1


	//----- nvinfo : EIATTR_EXIT_INSTR_OFFSETS
	.align		4
        /*0168*/ 	.byte	0x04, 0x1c
        /*016a*/ 	.short	(.L_157 - .L_156)


	//   ....[0]....
.L_156:
        /*016c*/ 	.word	0x000000a0


	//   ....[1]....
        /*0170*/ 	.word	0x00001130


	//----- nvinfo : EIATTR_CRS_STACK_SIZE
	.align		4
.L_157:
        /*0174*/ 	.byte	0x04, 0x1e
        /*0176*/ 	.short	(.L_159 - .L_158)
.L_158:
        /*0178*/ 	.word	0x00000000


	//----- nvinfo : EIATTR_CBANK_PARAM_SIZE
	.align		4
.L_159:
        /*017c*/ 	.byte	0x03, 0x19
        /*017e*/ 	.short	0x0070


	//----- nvinfo : EIATTR_PARAM_CBANK
	.align		4
        /*0180*/ 	.byte	0x04, 0x0a
        /*0182*/ 	.short	(.L_161 - .L_160)
	.align		4
.L_160:
        /*0184*/ 	.word	index@(.nv.constant0._Z25fused_conv_bn_relu_kernelPKfS0_S0_S0_S0_S0_Pfiiiiiiiiiiiiif)
        /*0188*/ 	.short	0x0380
        /*018a*/ 	.short	0x0070


	//----- nvinfo : EIATTR_SW_WAR
	.align		4
.L_161:
        /*018c*/ 	.byte	0x04, 0x36
        /*018e*/ 	.short	(.L_163 - .L_162)
.L_162:
        /*0190*/ 	.word	0x00000008
.L_163:


//--------------------- .nv.info._Z24tensor_core_sgemm_kernelPK6__halfS1_Pfiii --------------------------
	.section	.nv.info._Z24tensor_core_sgemm_kernelPK6__halfS1_Pfiii,"",@"SHT_CUDA_INFO"
	.sectionflags	@""
	.align	4


	//----- nvinfo : EIATTR_CUDA_API_VERSION
	.align		4
        /*0000*/ 	.byte	0x04, 0x37
        /*0002*/ 	.short	(.L_165 - .L_164)
.L_164:
        /*0004*/ 	.word	0x00000082


	//----- nvinfo : EIATTR_KPARAM_INFO
	.align		4
.L_165:
        /*0008*/ 	.byte	0x04, 0x17
        /*000a*/ 	.short	(.L_167 - .L_166)
.L_166:
        /*000c*/ 	.word	0x00000000
        /*0010*/ 	.short	0x0005
        /*0012*/ 	.short	0x0020
        /*0014*/ 	.byte	0x00, 0xf0, 0x11, 0x00


	//----- nvinfo : EIATTR_KPARAM_INFO
	.align		4
.L_167:
        /*0018*/ 	.byte	0x04, 0x17
        /*001a*/ 	.short	(.L_169 - .L_168)
.L_168:
        /*001c*/ 	.word	0x00000000
        /*0020*/ 	.short	0x0004
        /*0022*/ 	.short	0x001c
        /*0024*/ 	.byte	0x00, 0xf0, 0x11, 0x00


	//----- nvinfo : EIATTR_KPARAM_INFO
	.align		4
.L_169:
        /*0028*/ 	.byte	0x04, 0x17
        /*002a*/ 	.short	(.L_171 - .L_170)
.L_170:
        /*002c*/ 	.word	0x00000000
        /*0030*/ 	.short	0x0003
        /*0032*/ 	.short	0x0018
        /*0034*/ 	.byte	0x00, 0xf0, 0x11, 0x00


	//----- nvinfo : EIATTR_KPARAM_INFO
	.align		4
.L_171:
        /*0038*/ 	.byte	0x04, 0x17
        /*003a*/ 	.short	(.L_173 - .L_172)
.L_172:
        /*003c*/ 	.word	0x00000000
        /*0040*/ 	.short	0x0002
        /*0042*/ 	.short	0x0010
        /*0044*/ 	.byte	0x00, 0xf5, 0x21, 0x00


	//----- nvinfo : EIATTR_KPARAM_INFO
	.align		4
.L_173:
        /*0048*/ 	.byte	0x04, 0x17
        /*004a*/ 	.short	(.L_175 - .L_174)
.L_174:
        /*004c*/ 	.word	0x00000000
        /*0050*/ 	.short	0x0001
        /*0052*/ 	.short	0x0008
        /*0054*/ 	.byte	0x00, 0xf5, 0x21, 0x00


	//----- nvinfo : EIATTR_KPARAM_INFO
	.align		4
.L_175:
        /*0058*/ 	.byte	0x04, 0x17
        /*005a*/ 	.short	(.L_177 - .L_176)
.L_176:
        /*005c*/ 	.word	0x00000000
        /*0060*/ 	.short	0x0000
        /*0062*/ 	.short	0x0000
        /*0064*/ 	.byte	0x00, 0xf5, 0x21, 0x00


	//----- nvinfo : EIATTR_SPARSE_MMA_MASK
	.align		4
.L_177:
        /*0068*/ 	.byte	0x03, 0x50
        /*006a*/ 	.short	0x0000


	//----- nvinfo : EIATTR_WMMA_USED
	.align		4
        /*006c*/ 	.byte	0x01, 0x2b
	.zero		2


	//----- nvinfo : EIATTR_MAXREG_COUNT
	.align		4
        /*0070*/ 	.byte	0x03, 0x1b
        /*0072*/ 	.short	0x00ff


	//----- nvinfo : EIATTR_MERCURY_ISA_VERSION
	.align		4
        /*0074*/ 	.byte	0x03, 0x5f
        /*0076*/ 	.short	0x0101


	//----- nvinfo : EIATTR_VRC_CTA_INIT_COUNT
	.align		4
        /*0078*/ 	.byte	0x02, 0x4a
	.zero		1
	.zero		1


	//----- nvinfo : EIATTR_EXIT_INSTR_OFFSETS
	.align		4
        /*007c*/ 	.byte	0x04, 0x1c
        /*007e*/ 	.short	(.L_179 - .L_178)


	//   ....[0]....
.L_178:
        /*0080*/ 	.word	0x000010f0


	//   ....[1]....
        /*0084*/ 	.word	0x00001240


	//----- nvinfo : EIATTR_CRS_STACK_SIZE
	.align		4
.L_179:
        /*0088*/ 	.byte	0x04, 0x1e
        /*008a*/ 	.short	(.L_181 - .L_180)
.L_180:
        /*008c*/ 	.word	0x00000000


	//----- nvinfo : EIATTR_CBANK_PARAM_SIZE
	.align		4
.L_181:
        /*0090*/ 	.byte	0x03, 0x19
        /*0092*/ 	.short	0x0024


	//----- nvinfo : EIATTR_PARAM_CBANK
	.align		4
        /*0094*/ 	.byte	0x04, 0x0a
        /*0096*/ 	.short	(.L_183 - .L_182)
	.align		4
.L_182:
        /*0098*/ 	.word	index@(.nv.constant0._Z24tensor_core_sgemm_kernelPK6__halfS1_Pfiii)
        /*009c*/ 	.short	0x0380
        /*009e*/ 	.short	0x0024


	//----- nvinfo : EIATTR_SW_WAR
	.align		4
.L_183:
        /*00a0*/ 	.byte	0x04, 0x36
        /*00a2*/ 	.short	(.L_185 - .L_184)
.L_184:
        /*00a4*/ 	.word	0x00000008
.L_185:


//--------------------- .nv.callgraph             --------------------------
	.section	.nv.callgraph,"",@"SHT_CUDA_CALLGRAPH"
	.align	4
	.sectionentsize	8
	.align		4
        /*0000*/ 	.word	0x00000000
	.align		4
        /*0004*/ 	.word	0xffffffff
	.align		4
        /*0008*/ 	.word	0x00000000
	.align		4
        /*000c*/ 	.word	0xfffffffe
	.align		4
        /*0010*/ 	.word	0x00000000
	.align		4
        /*0014*/ 	.word	0xfffffffd
	.align		4
        /*0018*/ 	.word	0x00000000
	.align		4
        /*001c*/ 	.word	0xfffffffc


//--------------------- .nv.constant2._Z24fused_elementwise_kernelPKfPfiiPKi --------------------------
	.section	.nv.constant2._Z24fused_elementwise_kernelPKfPfiiPKi,"a",@progbits
	.sectionflags	@""
	.align	4
.nv.constant2._Z24fused_elementwise_kernelPKfPfiiPKi:
        /*0000*/ 	.byte	0xd0, 0x03, 0x00, 0x00, 0x40, 0x02, 0x00, 0x00, 0x00, 0x07, 0x00, 0x00, 0x80, 0x05, 0x00, 0x00
        /*0010*/ 	.byte	0x50, 0x04, 0x00, 0x00, 0x00, 0x07, 0x00, 0x00, 0x10, 0x09, 0x00, 0x00, 0x80, 0x07, 0x00, 0x00
        /*0020*/ 	.byte	0x20, 0x0c, 0x00, 0x00, 0x00, 0x0f, 0x00, 0x00, 0x70, 0x0d, 0x00, 0x00, 0x10, 0x12, 0x00, 0x00


//--------------------- .text._Z22optimized_sgemm_kernelILi32ELi32ELi32EEvPKfS1_Pfiiiff --------------------------
	.section	.text._Z22optimized_sgemm_kernelILi32ELi32ELi32EEvPKfS1_Pfiiiff,"ax",@progbits
	.align	128
        .global         _Z22optimized_sgemm_kernelILi32ELi32ELi32EEvPKfS1_Pfiiiff
        .type           _Z22optimized_sgemm_kernelILi32ELi32ELi32EEvPKfS1_Pfiiiff,@function
        .size           _Z22optimized_sgemm_kernelILi32ELi32ELi32EEvPKfS1_Pfiiiff,(.L_x_189 - _Z22optimized_sgemm_kernelILi32ELi32ELi32EEvPKfS1_Pfiiiff)
        .other          _Z22optimized_sgemm_kernelILi32ELi32ELi32EEvPKfS1_Pfiiiff,@"STO_CUDA_ENTRY STV_DEFAULT"
_Z22optimized_sgemm_kernelILi32ELi32ELi32EEvPKfS1_Pfiiiff:
.text._Z22optimized_sgemm_kernelILi32ELi32ELi32EEvPKfS1_Pfiiiff:
[----:B------:R-:W-:Y:S01]  /*0000*/  LDC R1, c[0x0][0x37c] ;  /* 0x0000df00ff017b82 */ /* 0x000fe20000000800 */
[----:B------:R-:W0:Y:S01]  /*0010*/  S2R R16, SR_TID.Y ;  /* 0x0000000000107919 */ /* 0x000e220000002200 */
[----:B------:R-:W1:Y:S01]  /*0020*/  LDCU UR10, c[0x0][0x3a0] ;  /* 0x00007400ff0a77ac */ /* 0x000e620008000800 */
[----:B------:R-:W-:Y:S01]  /*0030*/  HFMA2 R23, -RZ, RZ, 0, 0 ;  /* 0x00000000ff177431 */ /* 0x000fe200000001ff */
[----:B------:R-:W0:Y:S01]  /*0040*/  S2R R3, SR_CTAID.Y ;  /* 0x0000000000037919 */ /* 0x000e220000002600 */
[----:B------:R-:W2:Y:S01]  /*0050*/  LDCU.64 UR8, c[0x0][0x358] ;  /* 0x00006b00ff0877ac */ /* 0x000ea20008000a00 */
[----:B------:R-:W3:Y:S01]  /*0060*/  S2R R17, SR_TID.X ;  /* 0x0000000000117919 */ /* 0x000ee20000002100 */
[----:B------:R-:W3:Y:S01]  /*0070*/  S2R R2, SR_CTAID.X ;  /* 0x0000000000027919 */ /* 0x000ee20000002500 */
[----:B-1----:R-:W-:Y:S01]  /*0080*/  UISETP.GE.AND UP0, UPT, UR10, 0x1, UPT ;  /* 0x000000010a00788c */ /* 0x002fe2000bf06270 */
[----:B0-----:R-:W-:Y:S02]  /*0090*/  LEA R18, R3, R16, 0x5 ;  /* 0x0000001003127211 */ /* 0x001fe400078e28ff */
[----:B---3--:R-:W-:-:S06]  /*00a0*/  LEA R19, R2, R17, 0x5 ;  /* 0x0000001102137211 */ /* 0x008fcc00078e28ff */
[----:B--2---:R-:W-:Y:S05]  /*00b0*/  BRA.U !UP0, `(.L_x_0) ;  /* 0x0000000508cc7547 */ /* 0x004fea000b800000 */
[----:B------:R-:W0:Y:S01]  /*00c0*/  S2UR UR7, SR_CgaCtaId ;  /* 0x00000000000779c3 */ /* 0x000e220000008800 */
[----:B------:R-:W1:Y:S01]  /*00d0*/  LDCU UR11, c[0x0][0x39c] ;  /* 0x00007380ff0b77ac */ /* 0x000e620008000800 */
[----:B------:R-:W-:Y:S01]  /*00e0*/  MOV R23, RZ ;  /* 0x000000ff00177202 */ /* 0x000fe20000000f00 */
[----:B------:R-:W-:Y:S01]  /*00f0*/  IMAD R6, R18, UR10, R17 ;  /* 0x0000000a12067c24 */ /* 0x000fe2000f8e0211 */
[----:B------:R-:W-:Y:S01]  /*0100*/  UMOV UR5, 0x400 ;  /* 0x0000040000057882 */ /* 0x000fe20000000000 */
[----:B------:R-:W-:-:S03]  /*0110*/  UIADD3 UR4, UPT, UPT, UR10, 0x1f, URZ ;  /* 0x0000001f0a047890 */ /* 0x000fc6000fffe0ff */
[----:B------:R-:W2:Y:S01]  /*0120*/  LDC R0, c[0x0][0x39c] ;  /* 0x0000e700ff007b82 */ /* 0x000ea20000000800 */
[----:B------:R-:W-:Y:S02]  /*0130*/  UIADD3 UR6, UPT, UPT, UR5, 0x1000, URZ ;  /* 0x0000100005067890 */ /* 0x000fe4000fffe0ff */
[----:B------:R-:W-:Y:S01]  /*0140*/  USHF.R.U32.HI UR4, URZ, 0x5, UR4 ;  /* 0x00000005ff047899 */ /* 0x000fe20008011604 */
[----:B------:R-:W3:Y:S04]  /*0150*/  LDCU UR13, c[0x0][0x3a0] ;  /* 0x00007400ff0d77ac */ /* 0x000ee80008000800 */
[----:B------:R-:W4:Y:S01]  /*0160*/  LDC.64 R20, c[0x0][0x380] ;  /* 0x0000e000ff147b82 */ /* 0x000f220000000a00 */
[----:B------:R-:W2:Y:S01]  /*0170*/  LDCU UR12, c[0x0][0x398] ;  /* 0x00007300ff0c77ac */ /* 0x000ea20008000800 */
[----:B-1----:R-:W-:Y:S01]  /*0180*/  IMAD R7, R16, UR11, R17 ;  /* 0x0000000b10077c24 */ /* 0x002fe2000f8e0211 */
[----:B------:R-:W-:-:S02]  /*0190*/  UIADD3 UR4, UPT, UPT, -UR4, URZ, URZ ;  /* 0x000000ff04047290 */ /* 0x000fc4000fffe1ff */
[----:B0-----:R-:W-:Y:S02]  /*01a0*/  ULEA UR5, UR7, UR5, 0x18 ;  /* 0x0000000507057291 */ /* 0x001fe4000f8ec0ff */
[----:B------:R-:W-:Y:S01]  /*01b0*/  LEA R7, R2, R7, 0x5 ;  /* 0x0000000702077211 */ /* 0x000fe200078e28ff */
[----:B------:R-:W-:-:S03]  /*01c0*/  ULEA UR6, UR7, UR6, 0x18 ;  /* 0x0000000607067291 */ /* 0x000fc6000f8ec0ff */
[----:B------:R-:W-:-:S03]  /*01d0*/  LEA R5, R16, UR5, 0x7 ;  /* 0x0000000510057c11 */ /* 0x000fc6000f8e38ff */
[C---:B------:R-:W-:Y:S02]  /*01e0*/  LEA R3, R17.reuse, UR6, 0x2 ;  /* 0x0000000611037c11 */ /* 0x040fe4000f8e10ff */
[----:B------:R-:W-:Y:S02]  /*01f0*/  LEA R4, R17, R5, 0x2 ;  /* 0x0000000511047211 */ /* 0x000fe400078e10ff */
[----:B---3--:R-:W-:-:S07]  /*0200*/  LEA R2, R16, R3, 0x7 ;  /* 0x0000000310027211 */ /* 0x008fce00078e38ff */
.L_x_1:
[----:B--2---:R-:W-:Y:S01]  /*0210*/  ISETP.GE.AND P0, PT, R19, R0, PT ;  /* 0x000000001300720c */ /* 0x004fe20003f06270 */
[----:B------:R-:W-:Y:S01]  /*0220*/  HFMA2 R29, -RZ, RZ, 0, 0 ;  /* 0x00000000ff1d7431 */ /* 0x000fe200000001ff */
[----:B------:R-:W-:Y:S01]  /*0230*/  ISETP.GE.AND P1, PT, R17, UR13, PT ;  /* 0x0000000d11007c0c */ /* 0x000fe2000bf26270 */
[----:B----4-:R-:W-:Y:S01]  /*0240*/  IMAD.WIDE R8, R6, 0x4, R20 ;  /* 0x0000000406087825 */ /* 0x010fe200078e0214 */
[----:B------:R-:W-:Y:S02]  /*0250*/  ISETP.GE.OR P0, PT, R16, UR13, P0 ;  /* 0x0000000d10007c0c */ /* 0x000fe40008706670 */
[----:B------:R-:W-:Y:S02]  /*0260*/  ISETP.GE.OR P1, PT, R18, UR12, P1 ;  /* 0x0000000c12007c0c */ /* 0x000fe40008f26670 */
[----:B------:R-:W-:-:S09]  /*0270*/  MOV R27, RZ ;  /* 0x000000ff001b7202 */ /* 0x000fd20000000f00 */
[----:B------:R-:W0:Y:S02]  /*0280*/  @!P0 LDC.64 R10, c[0x0][0x388] ;  /* 0x0000e200ff0a8b82 */ /* 0x000e240000000a00 */
[----:B------:R-:W2:Y:S01]  /*0290*/  @!P1 LDG.E.CONSTANT R27, desc[UR8][R8.64] ;  /* 0x00000008081b9981 */ /* 0x000ea2000c1e9900 */
[----:B0-----:R-:W-:-:S05]  /*02a0*/  @!P0 IMAD.WIDE R10, R7, 0x4, R10 ;  /* 0x00000004070a8825 */ /* 0x001fca00078e020a */
[----:B------:R-:W3:Y:S04]  /*02b0*/  @!P0 LDG.E.CONSTANT R29, desc[UR8][R10.64] ;  /* 0x000000080a1d8981 */ /* 0x000ee8000c1e9900 */
[----:B--2---:R-:W-:Y:S04]  /*02c0*/  STS [R4], R27 ;  /* 0x0000001b04007388 */ /* 0x004fe80000000800 */
[----:B---3--:R-:W-:Y:S01]  /*02d0*/  STS [R2], R29 ;  /* 0x0000001d02007388 */ /* 0x008fe20000000800 */
[----:B------:R-:W-:Y:S06]  /*02e0*/  BAR.SYNC.DEFER_BLOCKING 0x0 ;  /* 0x0000000000007b1d */ /* 0x000fec0000010000 */
[----:B------:R-:W-:Y:S04]  /*02f0*/  LDS R22, [R3] ;  /* 0x0000000003167984 */ /* 0x000fe80000000800 */
[----:B------:R-:W0:Y:S04]  /*0300*/  LDS.128 R12, [R5] ;  /* 0x00000000050c7984 */ /* 0x000e280000000c00 */
[----:B------:R-:W1:Y:S04]  /*0310*/  LDS R26, [R3+0x80] ;  /* 0x00008000031a7984 */ /* 0x000e680000000800 */
[----:B------:R-:W2:Y:S04]  /*0320*/  LDS R25, [R3+0x100] ;  /* 0x0001000003197984 */ /* 0x000ea80000000800 */
[----:B------:R-:W3:Y:S04]  /*0330*/  LDS R24, [R3+0x180] ;  /* 0x0001800003187984 */ /* 0x000ee80000000800 */
[----:B------:R-:W-:Y:S01]  /*0340*/  LDS.128 R8, [R5+0x10] ;  /* 0x0000100005087984 */ /* 0x000fe20000000c00 */
[----:B0-----:R-:W-:-:S03]  /*0350*/  FFMA R12, R12, R22, R23 ;  /* 0x000000160c0c7223 */ /* 0x001fc60000000017 */
[----:B------:R-:W0:Y:S01]  /*0360*/  LDS R23, [R3+0x200] ;  /* 0x0002000003177984 */ /* 0x000e220000000800 */
[----:B-1----:R-:W-:-:S03]  /*0370*/  FFMA R12, R26, R13, R12 ;  /* 0x0000000d1a0c7223 */ /* 0x002fc6000000000c */
[----:B------:R-:W1:Y:S01]  /*0380*/  LDS R22, [R3+0x280] ;  /* 0x0002800003167984 */ /* 0x000e620000000800 */
[----:B--2---:R-:W-:-:S03]  /*0390*/  FFMA R13, R25, R14, R12 ;  /* 0x0000000e190d7223 */ /* 0x004fc6000000000c */
[----:B------:R-:W2:Y:S01]  /*03a0*/  LDS R25, [R3+0x300] ;  /* 0x0003000003197984 */ /* 0x000ea20000000800 */
[----:B---3--:R-:W-:-:S03]  /*03b0*/  FFMA R13, R24, R15, R13 ;  /* 0x0000000f180d7223 */ /* 0x008fc6000000000d */
[----:B------:R-:W3:Y:S04]  /*03c0*/  LDS R24, [R3+0x380] ;  /* 0x0003800003187984 */ /* 0x000ee80000000800 */
[----:B------:R-:W-:Y:S01]  /*03d0*/  LDS R26, [R3+0xb80] ;  /* 0x000b8000031a7984 */ /* 0x000fe20000000800 */
[----:B0-----:R-:W-:-:S03]  /*03e0*/  FFMA R27, R8, R23, R13 ;  /* 0x00000017081b7223 */ /* 0x001fc6000000000d */
[----:B------:R-:W-:Y:S04]  /*03f0*/  LDS R23, [R3+0x400] ;  /* 0x0004000003177984 */ /* 0x000fe80000000800 */
[----:B------:R-:W0:Y:S01]  /*0400*/  LDS.128 R12, [R5+0x20] ;  /* 0x00002000050c7984 */ /* 0x000e220000000c00 */
[----:B-1----:R-:W-:-:S03]  /*0410*/  FFMA R8, R22, R9, R27 ;  /* 0x0000000916087223 */ /* 0x002fc6000000001b */
[----:B------:R-:W1:Y:S01]  /*0420*/  LDS R22, [R3+0x480] ;  /* 0x0004800003167984 */ /* 0x000e620000000800 */
[----:B--2---:R-:W-:-:S03]  /*0430*/  FFMA R9, R25, R10, R8 ;  /* 0x0000000a19097223 */ /* 0x004fc60000000008 */
[----:B------:R-:W2:Y:S01]  /*0440*/  LDS R25, [R3+0x500] ;  /* 0x0005000003197984 */ /* 0x000ea20000000800 */
[----:B---3--:R-:W-:-:S03]  /*0450*/  FFMA R9, R24, R11, R9 ;  /* 0x0000000b18097223 */ /* 0x008fc60000000009 */
[----:B------:R-:W3:Y:S01]  /*0460*/  LDS R24, [R3+0x580] ;  /* 0x0005800003187984 */ /* 0x000ee20000000800 */
        /* <DEDUP_REMOVED lines=26> */
[----:B------:R-:W-:Y:S04]  /*0610*/  LDS R27, [R3+0xc00] ;  /* 0x000c0000031b7984 */ /* 0x000fe80000000800 */
[----:B------:R-:W-:Y:S01]  /*0620*/  LDS R24, [R3+0xc80] ;  /* 0x000c800003187984 */ /* 0x000fe20000000800 */
[----:B0-----:R-:W-:-:S03]  /*0630*/  FFMA R23, R8, R23, R13 ;  /* 0x0000001708177223 */ /* 0x001fc6000000000d */
[----:B------:R-:W0:Y:S01]  /*0640*/  LDS.128 R12, [R5+0x60] ;  /* 0x00006000050c7984 */ /* 0x000e220000000c00 */
[----:B-1----:R-:W-:-:S03]  /*0650*/  FFMA R22, R22, R9, R23 ;  /* 0x0000000916167223 */ /* 0x002fc60000000017 */
[----:B------:R-:W1:Y:S01]  /*0660*/  LDS R23, [R3+0xd00] ;  /* 0x000d000003177984 */ /* 0x000e620000000800 */
[----:B--2---:R-:W-:-:S03]  /*0670*/  FFMA R25, R25, R10, R22 ;  /* 0x0000000a19197223 */ /* 0x004fc60000000016 */
[----:B------:R-:W2:Y:S01]  /*0680*/  LDS R22, [R3+0xd80] ;  /* 0x000d800003167984 */ /* 0x000ea20000000800 */
[----:B------:R-:W-:-:S03]  /*0690*/  FFMA R11, R26, R11, R25 ;  /* 0x0000000b1a0b7223 */ /* 0x000fc60000000019 */
[----:B------:R-:W-:Y:S01]  /*06a0*/  LDS R25, [R3+0xe00] ;  /* 0x000e000003197984 */ /* 0x000fe20000000800 */
[----:B0-----:R-:W-:-:S03]  /*06b0*/  FFMA R27, R12, R27, R11 ;  /* 0x0000001b0c1b7223 */ /* 0x001fc6000000000b */
[----:B------:R-:W0:Y:S01]  /*06c0*/  LDS.128 R8, [R5+0x70] ;  /* 0x0000700005087984 */ /* 0x000e220000000c00 */
[----:B------:R-:W-:-:S03]  /*06d0*/  FFMA R24, R24, R13, R27 ;  /* 0x0000000d18187223 */ /* 0x000fc6000000001b */
[----:B------:R-:W3:Y:S04]  /*06e0*/  LDS R27, [R3+0xe80] ;  /* 0x000e8000031b7984 */ /* 0x000ee80000000800 */
[----:B------:R-:W4:Y:S04]  /*06f0*/  LDS R13, [R3+0xf00] ;  /* 0x000f0000030d7984 */ /* 0x000f280000000800 */
[----:B------:R-:W5:Y:S01]  /*0700*/  LDS R12, [R3+0xf80] ;  /* 0x000f8000030c7984 */ /* 0x000f620000000800 */
[----:B-1----:R-:W-:Y:S01]  /*0710*/  FFMA R23, R23, R14, R24 ;  /* 0x0000000e17177223 */ /* 0x002fe20000000018 */
[----:B------:R-:W-:-:S03]  /*0720*/  UIADD3 UR4, UPT, UPT, UR4, 0x1, URZ ;  /* 0x0000000104047890 */ /* 0x000fc6000fffe0ff */
[----:B--2---:R-:W-:Y:S01]  /*0730*/  FFMA R15, R22, R15, R23 ;  /* 0x0000000f160f7223 */ /* 0x004fe20000000017 */
[----:B------:R-:W-:Y:S01]  /*0740*/  UISETP.NE.AND UP0, UPT, UR4, URZ, UPT ;  /* 0x000000ff0400728c */ /* 0x000fe2000bf05270 */
[----:B------:R-:W-:Y:S02]  /*0750*/  IADD3 R6, PT, PT, R6, 0x20, RZ ;  /* 0x0000002006067810 */ /* 0x000fe40007ffe0ff */
[----:B------:R-:W-:Y:S02]  /*0760*/  IADD3 R17, PT, PT, R17, 0x20, RZ ;  /* 0x0000002011117810 */ /* 0x000fe40007ffe0ff */
[----:B------:R-:W-:Y:S02]  /*0770*/  IADD3 R16, PT, PT, R16, 0x20, RZ ;  /* 0x0000002010107810 */ /* 0x000fe40007ffe0ff */
[----:B------:R-:W-:Y:S01]  /*0780*/  LEA R7, R0, R7, 0x5 ;  /* 0x0000000700077211 */ /* 0x000fe200078e28ff */
[----:B0-----:R-:W-:-:S04]  /*0790*/  FFMA R8, R8, R25, R15 ;  /* 0x0000001908087223 */ /* 0x001fc8000000000f */
[----:B---3--:R-:W-:-:S04]  /*07a0*/  FFMA R8, R27, R9, R8 ;  /* 0x000000091b087223 */ /* 0x008fc80000000008 */
[----:B----4-:R-:W-:-:S04]  /*07b0*/  FFMA R13, R13, R10, R8 ;  /* 0x0000000a0d0d7223 */ /* 0x010fc80000000008 */
[----:B-----5:R-:W-:Y:S01]  /*07c0*/  FFMA R23, R12, R11, R13 ;  /* 0x0000000b0c177223 */ /* 0x020fe2000000000d */
[----:B------:R-:W-:Y:S06]  /*07d0*/  BAR.SYNC.DEFER_BLOCKING 0x0 ;  /* 0x0000000000007b1d */ /* 0x000fec0000010000 */
[----:B------:R-:W-:Y:S05]  /*07e0*/  BRA.U UP0, `(.L_x_1) ;  /* 0xfffffff900887547 */ /* 0x000fea000b83ffff */
.L_x_0:
[----:B------:R-:W0:Y:S02]  /*07f0*/  LDCU.64 UR4, c[0x0][0x398] ;  /* 0x00007300ff0477ac */ /* 0x000e240008000a00 */
[----:B0-----:R-:W-:-:S04]  /*0800*/  ISETP.GE.AND P0, PT, R19, UR5, PT ;  /* 0x0000000513007c0c */ /* 0x001fc8000bf06270 */
[----:B------:R-:W-:-:S13]  /*0810*/  ISETP.GE.OR P0, PT, R18, UR4, P0 ;  /* 0x0000000412007c0c */ /* 0x000fda0008706670 */
[----:B------:R-:W-:Y:S05]  /*0820*/  @P0 EXIT ;  /* 0x000000000000094d */ /* 0x000fea0003800000 */
[----:B------:R-:W0:Y:S02]  /*0830*/  LDCU UR4, c[0x0][0x3a8] ;  /* 0x00007500ff0477ac */ /* 0x000e240008000800 */
[----:B0-----:R-:W-:-:S13]  /*0840*/  FSETP.NEU.AND P0, PT, RZ, UR4, PT ;  /* 0x00000004ff007c0b */ /* 0x001fda000bf0d000 */
[----:B------:R-:W-:Y:S05]  /*0850*/  @P0 BRA `(.L_x_2) ;  /* 0x00000000001c0947 */ /* 0x000fea0003800000 */
[----:B------:R-:W0:Y:S01]  /*0860*/  LDC.64 R2, c[0x0][0x390] ;  /* 0x0000e400ff027b82 */ /* 0x000e220000000a00 */
[----:B------:R-:W1:Y:S01]  /*0870*/  LDCU UR4, c[0x0][0x3a4] ;  /* 0x00007480ff0477ac */ /* 0x000e620008000800 */
[----:B------:R-:W-:Y:S02]  /*0880*/  IMAD R19, R18, UR5, R19 ;  /* 0x0000000512137c24 */ /* 0x000fe4000f8e0213 */
[----:B-1----:R-:W-:Y:S02]  /*0890*/  FMUL R23, R23, UR4 ;  /* 0x0000000417177c20 */ /* 0x002fe40008400000 */
[----:B0-----:R-:W-:-:S05]  /*08a0*/  IMAD.WIDE.U32 R2, R19, 0x4, R2 ;  /* 0x0000000413027825 */ /* 0x001fca00078e0002 */
[----:B------:R-:W-:Y:S01]  /*08b0*/  STG.E desc[UR8][R2.64], R23 ;  /* 0x0000001702007986 */ /* 0x000fe2000c101908 */
[----:B------:R-:W-:Y:S05]  /*08c0*/  EXIT ;  /* 0x000000000000794d */ /* 0x000fea0003800000 */
.L_x_2:
[----:B------:R-:W0:Y:S01]  /*08d0*/  LDC.64 R2, c[0x0][0x390] ;  /* 0x0000e400ff027b82 */ /* 0x000e220000000a00 */
[----:B------:R-:W-:Y:S01]  /*08e0*/  IMAD R19, R18, UR5, R19 ;  /* 0x0000000512137c24 */ /* 0x000fe2000f8e0213 */
[----:B------:R-:W1:Y:S03]  /*08f0*/  LDCU UR6, c[0x0][0x3a4] ;  /* 0x00007480ff0677ac */ /* 0x000e660008000800 */
[----:B0-----:R-:W-:-:S05]  /*0900*/  IMAD.WIDE.U32 R2, R19, 0x4, R2 ;  /* 0x0000000413027825 */ /* 0x001fca00078e0002 */
[----:B------:R-:W2:Y:S02]  /*0910*/  LDG.E R0, desc[UR8][R2.64] ;  /* 0x0000000802007981 */ /* 0x000ea4000c1e1900 */
[----:B--2---:R-:W-:-:S04]  /*0920*/  FMUL R0, R0, UR4 ;  /* 0x0000000400007c20 */ /* 0x004fc80008400000 */
[----:B-1----:R-:W-:-:S05]  /*0930*/  FFMA R23, R23, UR6, R0 ;  /* 0x0000000617177c23 */ /* 0x002fca0008000000 */
[----:B------:R-:W-:Y:S01]  /*0940*/  STG.E desc[UR8][R2.64], R23 ;  /* 0x0000001702007986 */ /* 0x000fe2000c101908 */
[----:B------:R-:W-:Y:S05]  /*0950*/  EXIT ;  /* 0x000000000000794d */ /* 0x000fea0003800000 */
.L_x_3:
[----:B------:R-:W-:-:S00]  /*0960*/  BRA `(.L_x_3) ;  /* 0xfffffffc00fc7947 */ /* 0x000fc0000383ffff */
[----:B------:R-:W-:-:S00]  /*0970*/  NOP ;  /* 0x0000000000007918 */ /* 0x000fc00000000000 */
        /* <DEDUP_REMOVED lines=8> */
.L_x_189:


//--------------------- .text._Z24fused_elementwise_kernelPKfPfiiPKi --------------------------
	.section	.text._Z24fused_elementwise_kernelPKfPfiiPKi,"ax",@progbits
	.align	128
        .global         _Z24fused_elementwise_kernelPKfPfiiPKi
        .type           _Z24fused_elementwise_kernelPKfPfiiPKi,@function
        .size           _Z24fused_elementwise_kernelPKfPfiiPKi,(.L_x_185 - _Z24fused_elementwise_kernelPKfPfiiPKi)
        .other          _Z24fused_elementwise_kernelPKfPfiiPKi,@"STO_CUDA_ENTRY STV_DEFAULT"
_Z24fused_elementwise_kernelPKfPfiiPKi:
.text._Z24fused_elementwise_kernelPKfPfiiPKi:
[----:B------:R-:W-:Y:S01]  /*0000*/  LDC R1, c[0x0][0x37c] ;  /* 0x0000df00ff017b82 */ /* 0x000fe20000000800 */
[----:B------:R-:W0:Y:S07]  /*0010*/  S2R R0, SR_TID.X ;  /* 0x0000000000007919 */ /* 0x000e2e0000002100 */
[----:B------:R-:W0:Y:S01]  /*0020*/  S2UR UR4, SR_CTAID.X ;  /* 0x00000000000479c3 */ /* 0x000e220000002500 */
[----:B------:R-:W1:Y:S07]  /*0030*/  LDCU UR5, c[0x0][0x390] ;  /* 0x00007200ff0577ac */ /* 0x000e6e0008000800 */
[----:B------:R-:W0:Y:S02]  /*0040*/  LDC R3, c[0x0][0x360] ;  /* 0x0000d800ff037b82 */ /* 0x000e240000000800 */
[----:B0-----:R-:W-:-:S05]  /*0050*/  IMAD R3, R3, UR4, R0 ;  /* 0x0000000403037c24 */ /* 0x001fca000f8e0200 */
[----:B-1----:R-:W-:-:S13]  /*0060*/  ISETP.GE.AND P0, PT, R3, UR5, PT ;  /* 0x0000000503007c0c */ /* 0x002fda000bf06270 */
[----:B------:R-:W-:Y:S05]  /*0070*/  @P0 EXIT ;  /* 0x000000000000094d */ /* 0x000fea0003800000 */
[----:B------:R-:W0:Y:S01]  /*0080*/  LDC.64 R4, c[0x0][0x380] ;  /* 0x0000e000ff047b82 */ /* 0x000e220000000a00 */
[----:B------:R-:W1:Y:S01]  /*0090*/  LDCU.64 UR10, c[0x0][0x358] ;  /* 0x00006b00ff0a77ac */ /* 0x000e620008000a00 */
[----:B------:R-:W2:Y:S01]  /*00a0*/  LDCU UR6, c[0x0][0x394] ;  /* 0x00007280ff0677ac */ /* 0x000ea20008000800 */
[----:B0-----:R-:W-:-:S05]  /*00b0*/  IMAD.WIDE R4, R3, 0x4, R4 ;  /* 0x0000000403047825 */ /* 0x001fca00078e0204 */
[----:B-1----:R0:W5:Y:S01]  /*00c0*/  LDG.E.CONSTANT R2, desc[UR10][R4.64] ;  /* 0x0000000a04027981 */ /* 0x002162000c1e9900 */
[----:B--2---:R-:W-:-:S09]  /*00d0*/  UISETP.GE.AND UP0, UPT, UR6, 0x1, UPT ;  /* 0x000000010600788c */ /* 0x004fd2000bf06270 */
[----:B0-----:R-:W-:Y:S05]  /*00e0*/  BRA.U !UP0, `(.L_x_4) ;  /* 0x0000001108487547 */ /* 0x001fea000b800000 */
[----:B------:R-:W-:Y:S01]  /*00f0*/  UISETP.NE.AND UP0, UPT, UR6, 0x1, UPT ;  /* 0x000000010600788c */ /* 0x000fe2000bf05270 */
[----:B------:R-:W-:Y:S01]  /*0100*/  UMOV UR4, URZ ;  /* 0x000000ff00047c82 */ /* 0x000fe20008000000 */
[----:B------:R-:W-:-:S07]  /*0110*/  UMOV UR5, URZ ;  /* 0x000000ff00057c82 */ /* 0x000fce0008000000 */
[----:B------:R-:W-:Y:S05]  /*0120*/  BRA.U !UP0, `(.L_x_5) ;  /* 0x0000000908cc7547 */ /* 0x000fea000b800000 */
[----:B------:R-:W0:Y:S01]  /*0130*/  LDCU.64 UR8, c[0x0][0x398] ;  /* 0x00007300ff0877ac */ /* 0x000e220008000a00 */
[----:B------:R-:W-:-:S04]  /*0140*/  ULOP3.LUT UR4, UR6, 0x7ffffffe, URZ, 0xc0, !UPT ;  /* 0x7ffffffe06047892 */ /* 0x000fc8000f8ec0ff */
[----:B------:R-:W-:Y:S02]  /*0150*/  UIADD3 UR7, UPT, UPT, -UR4, URZ, URZ ;  /* 0x000000ff04077290 */ /* 0x000fe4000fffe1ff */
[----:B0-----:R-:W-:-:S04]  /*0160*/  UIADD3 UR5, UP0, UPT, UR8, 0x4, URZ ;  /* 0x0000000408057890 */ /* 0x001fc8000ff1e0ff */
[----:B------:R-:W-:Y:S02]  /*0170*/  UIADD3.X UR6, UPT, UPT, URZ, UR9, URZ, UP0, !UPT ;  /* 0x00000009ff067290 */ /* 0x000fe400087fe4ff */
[----:B------:R-:W-:-:S04]  /*0180*/  MOV R4, UR5 ;  /* 0x0000000500047c02 */ /* 0x000fc80008000f00 */
[----:B------:R-:W-:-:S07]  /*0190*/  MOV R5, UR6 ;  /* 0x0000000600057c02 */ /* 0x000fce0008000f00 */
.L_x_15:
[----:B------:R-:W2:Y:S01]  /*01a0*/  LDG.E.CONSTANT R7, desc[UR10][R4.64+-0x4] ;  /* 0xfffffc0a04077981 */ /* 0x000ea2000c1e9900 */
[----:B------:R-:W-:-:S04]  /*01b0*/  UIADD3 UR7, UPT, UPT, UR7, 0x2, URZ ;  /* 0x0000000207077890 */ /* 0x000fc8000fffe0ff */
[----:B------:R-:W-:Y:S01]  /*01c0*/  UISETP.NE.AND UP0, UPT, UR7, URZ, UPT ;  /* 0x000000ff0700728c */ /* 0x000fe2000bf05270 */
[----:B--2---:R-:W-:-:S13]  /*01d0*/  ISETP.GT.AND P0, PT, R7, 0x1, PT ;  /* 0x000000010700780c */ /* 0x004fda0003f04270 */
[----:B------:R-:W-:Y:S05]  /*01e0*/  @P0 BRA `(.L_x_6) ;  /* 0x0000000000800947 */ /* 0x000fea0003800000 */
[----:B------:R-:W-:-:S04]  /*01f0*/  VIMNMX.U32 R0, PT, PT, R7, 0x2, PT ;  /* 0x0000000207007848 */ /* 0x000fc80003fe0000 */
[----:B------:R-:W-:-:S04]  /*0200*/  SHF.L.U32 R0, R0, 0x2, RZ ;  /* 0x0000000200007819 */ /* 0x000fc800000006ff */
[----:B------:R-:W0:Y:S02]  /*0210*/  LDC R6, c[0x2][R0] ;  /* 0x0080000000067b82 */ /* 0x000e240000000800 */
[----:B0-----:R-:W-:-:S04]  /*0220*/  SHF.R.S32.HI R7, RZ, 0x1f, R6 ;  /* 0x0000001fff077819 */ /* 0x001fc80000011406 */
.L_x_169:
[----:B------:R-:W-:Y:S05]  /*0230*/  BRX R6 -0x240                                                                        (*"BRANCH_TARGETS .L_x_170,.L_x_171,.L_x_7"*) ;  /* 0xfffffffc06707949 */ /* 0x000fea000383ffff */
.L_x_171:
[C---:B-----5:R-:W-:Y:S01]  /*0240*/  FMUL R7, R2.reuse, 0.044714998453855514526 ;  /* 0x3d37271302077820 */ /* 0x060fe20000400000 */
[----:B------:R-:W-:Y:S01]  /*0250*/  HFMA2 R10, -RZ, RZ, 1.125, -9232 ;  /* 0x3c80f082ff0a7431 */ /* 0x000fe200000001ff */
[----:B------:R-:W-:Y:S02]  /*0260*/  MOV R11, 0x3f800000 ;  /* 0x3f800000000b7802 */ /* 0x000fe40000000f00 */
[----:B------:R-:W-:-:S04]  /*0270*/  FMUL R7, R2, R7 ;  /* 0x0000000702077220 */ /* 0x000fc80000400000 */
[C---:B------:R-:W-:Y:S01]  /*0280*/  FFMA R7, R2.reuse, R7, R2 ;  /* 0x0000000702077223 */ /* 0x040fe20000000002 */
[----:B------:R-:W-:-:S03]  /*0290*/  FMUL R2, R2, 0.5 ;  /* 0x3f00000002027820 */ /* 0x000fc60000400000 */
[----:B------:R-:W-:-:S04]  /*02a0*/  FMUL R7, R7, 0.79788458347320556641 ;  /* 0x3f4c422a07077820 */ /* 0x000fc80000400000 */
[C---:B------:R-:W-:Y:S01]  /*02b0*/  FMUL R0, |R7|.reuse, 2.8853900432586669922 ;  /* 0x4038aa3b07007820 */ /* 0x040fe20000400200 */
[C---:B------:R-:W-:Y:S01]  /*02c0*/  FMUL R9, R7.reuse, R7 ;  /* 0x0000000707097220 */ /* 0x040fe20000400000 */
[C---:B------:R-:W-:Y:S02]  /*02d0*/  FSETP.GE.AND P1, PT, |R7|.reuse, 0.60000002384185791016, PT ;  /* 0x3f19999a0700780b */ /* 0x040fe40003f26200 */
[----:B------:R-:W-:Y:S01]  /*02e0*/  FSETP.GE.AND P0, PT, |R7|, 9.010913848876953125, PT ;  /* 0x41102cb40700780b */ /* 0x000fe20003f06200 */
[C---:B------:R-:W-:Y:S01]  /*02f0*/  FFMA R10, R9.reuse, R10, -0.052303962409496307373 ;  /* 0xbd563cae090a7423 */ /* 0x040fe2000000000a */
[----:B------:R-:W0:Y:S03]  /*0300*/  MUFU.EX2 R0, R0 ;  /* 0x0000000000007308 */ /* 0x000e260000000800 */
[----:B------:R-:W-:Y:S01]  /*0310*/  FFMA R10, R9, R10, 0.1331529766321182251 ;  /* 0x3e085941090a7423 */ /* 0x000fe2000000000a */
[----:B0-----:R-:W-:-:S03]  /*0320*/  FADD R6, R0, 1 ;  /* 0x3f80000000067421 */ /* 0x001fc60000000000 */
[----:B------:R-:W-:-:S04]  /*0330*/  FFMA R0, R9, R10, -0.33332768082618713379 ;  /* 0xbeaaa9ed09007423 */ /* 0x000fc8000000000a */
[----:B------:R-:W-:Y:S01]  /*0340*/  FFMA R0, R9, R0, RZ ;  /* 0x0000000009007223 */ /* 0x000fe200000000ff */
[----:B------:R-:W0:Y:S02]  /*0350*/  MUFU.RCP R6, R6 ;  /* 0x0000000600067308 */ /* 0x000e240000001000 */
[----:B0-----:R-:W-:-:S05]  /*0360*/  FFMA R8, R6, -2, R11 ;  /* 0xc000000006087823 */ /* 0x001fca000000000b */
[----:B------:R-:W-:-:S04]  /*0370*/  FSEL R8, R8, 1, !P0 ;  /* 0x3f80000008087808 */ /* 0x000fc80004000000 */
[--C-:B------:R-:W-:Y:S01]  /*0380*/  LOP3.LUT R8, R8, 0x80000000, R7.reuse, 0xb8, !PT ;  /* 0x8000000008087812 */ /* 0x100fe200078eb807 */
[----:B------:R-:W-:-:S04]  /*0390*/  @!P1 FFMA R8, R7, R0, R7 ;  /* 0x0000000007089223 */ /* 0x000fc80000000007 */
[----:B------:R-:W-:-:S04]  /*03a0*/  FADD R7, R8, 1 ;  /* 0x3f80000008077421 */ /* 0x000fc80000000000 */
[----:B------:R-:W-:Y:S01]  /*03b0*/  FMUL R2, R2, R7 ;  /* 0x0000000702027220 */ /* 0x000fe20000400000 */
[----:B------:R-:W-:Y:S06]  /*03c0*/  BRA `(.L_x_7) ;  /* 0x0000000000cc7947 */ /* 0x000fec0003800000 */
.L_x_170:
[----:B-----5:R-:W-:Y:S01]  /*03d0*/  FMNMX R2, RZ, R2, !PT ;  /* 0x00000002ff027209 */ /* 0x020fe20007800000 */
[----:B------:R-:W-:Y:S06]  /*03e0*/  BRA `(.L_x_7) ;  /* 0x0000000000c47947 */ /* 0x000fec0003800000 */
.L_x_6:
[----:B------:R-:W-:-:S04]  /*03f0*/  MOV R0, 0xfffffffe ;  /* 0xfffffffe00007802 */ /* 0x000fc80000000f00 */
[----:B------:R-:W-:-:S04]  /*0400*/  VIADDMNMX.U32 R0, R7, R0, 0x2, PT ;  /* 0x0000000207007446 */ /* 0x000fc80003800000 */
[----:B------:R-:W-:-:S04]  /*0410*/  SHF.L.U32 R0, R0, 0x2, RZ ;  /* 0x0000000200007819 */ /* 0x000fc800000006ff */
[----:B------:R-:W0:Y:S02]  /*0420*/  LDC R6, c[0x2][R0+0xc] ;  /* 0x0080030000067b82 */ /* 0x000e240000000800 */
[----:B0-----:R-:W-:-:S04]  /*0430*/  SHF.R.S32.HI R7, RZ, 0x1f, R6 ;  /* 0x0000001fff077819 */ /* 0x001fc80000011406 */
.L_x_173:
[----:B------:R-:W-:Y:S05]  /*0440*/  BRX R6 -0x450                                                                        (*"BRANCH_TARGETS .L_x_174,.L_x_175,.L_x_7"*) ;  /* 0xfffffff806ec7949 */ /* 0x000fea000383ffff */
.L_x_175:
[C---:B-----5:R-:W-:Y:S01]  /*0450*/  FMUL R0, |R2|.reuse, 2.8853900432586669922 ;  /* 0x4038aa3b02007820 */ /* 0x060fe20000400200 */
[----:B------:R-:W-:Y:S02]  /*0460*/  IMAD.MOV.U32 R8, RZ, RZ, 0x3c80f082 ;  /* 0x3c80f082ff087424 */ /* 0x000fe400078e00ff */
[C---:B------:R-:W-:Y:S01]  /*0470*/  FMUL R9, R2.reuse, R2 ;  /* 0x0000000202097220 */ /* 0x040fe20000400000 */
[----:B------:R-:W-:Y:S01]  /*0480*/  HFMA2 R7, -RZ, RZ, 1.875, 0 ;  /* 0x3f800000ff077431 */ /* 0x000fe200000001ff */
[C---:B------:R-:W-:Y:S01]  /*0490*/  FSETP.GE.AND P1, PT, |R2|.reuse, 0.60000002384185791016, PT ;  /* 0x3f19999a0200780b */ /* 0x040fe20003f26200 */
[----:B------:R-:W0:Y:S01]  /*04a0*/  MUFU.EX2 R0, R0 ;  /* 0x0000000000007308 */ /* 0x000e220000000800 */
[----:B------:R-:W-:Y:S01]  /*04b0*/  FFMA R8, R9, R8, -0.052303962409496307373 ;  /* 0xbd563cae09087423 */ /* 0x000fe20000000008 */
[----:B------:R-:W-:-:S03]  /*04c0*/  FSETP.GE.AND P0, PT, |R2|, 9.010913848876953125, PT ;  /* 0x41102cb40200780b */ /* 0x000fc60003f06200 */
        /* <DEDUP_REMOVED lines=8> */
[----:B------:R-:W-:-:S05]  /*0550*/  @!P1 FFMA R7, R2, R9, R2 ;  /* 0x0000000902079223 */ /* 0x000fca0000000002 */
[----:B------:R-:W-:Y:S01]  /*0560*/  MOV R2, R7 ;  /* 0x0000000700027202 */ /* 0x000fe20000000f00 */
[----:B------:R-:W-:Y:S06]  /*0570*/  BRA `(.L_x_7) ;  /* 0x0000000000607947 */ /* 0x000fec0003800000 */
.L_x_174:
[----:B------:R-:W-:Y:S01]  /*0580*/  HFMA2 R7, -RZ, RZ, 0.96630859375, -0.0022525787353515625 ;  /* 0x3bbb989dff077431 */ /* 0x000fe200000001ff */
[----:B------:R-:W-:Y:S01]  /*0590*/  MOV R9, 0x437c0000 ;  /* 0x437c000000097802 */ /* 0x000fe20000000f00 */
[----:B------:R-:W-:Y:S03]  /*05a0*/  BSSY.RECONVERGENT B0, `(.L_x_7) ;  /* 0x0000015000007945 */ /* 0x000fe60003800200 */
[----:B-----5:R-:W-:-:S04]  /*05b0*/  FFMA.SAT R0, R2, -R7, 0.5 ;  /* 0x3f00000002007423 */ /* 0x020fc80000002807 */
[----:B------:R-:W-:-:S04]  /*05c0*/  FFMA.RM R0, R0, R9, 12582913 ;  /* 0x4b40000100007423 */ /* 0x000fc80000004009 */
[C---:B------:R-:W-:Y:S01]  /*05d0*/  FADD R7, R0.reuse, -12583039 ;  /* 0xcb40007f00077421 */ /* 0x040fe20000000000 */
[----:B------:R-:W-:-:S03]  /*05e0*/  SHF.L.U32 R0, R0, 0x17, RZ ;  /* 0x0000001700007819 */ /* 0x000fc600000006ff */
[----:B------:R-:W-:-:S04]  /*05f0*/  FFMA R7, R2, -1.4426950216293334961, -R7 ;  /* 0xbfb8aa3b02077823 */ /* 0x000fc80000000807 */
[----:B------:R-:W-:-:S06]  /*0600*/  FFMA R7, R2, -1.925963033500011079e-08, R7 ;  /* 0xb2a5706002077823 */ /* 0x000fcc0000000007 */
[----:B------:R-:W0:Y:S02]  /*0610*/  MUFU.EX2 R7, R7 ;  /* 0x0000000700077308 */ /* 0x000e240000000800 */
[----:B0-----:R-:W-:-:S05]  /*0620*/  FFMA R9, R0, R7, 1 ;  /* 0x3f80000000097423 */ /* 0x001fca0000000007 */
[----:B------:R-:W-:-:S04]  /*0630*/  IADD3 R0, PT, PT, R9, 0x1800000, RZ ;  /* 0x0180000009007810 */ /* 0x000fc80007ffe0ff */
[----:B------:R-:W-:-:S04]  /*0640*/  LOP3.LUT R0, R0, 0x7f800000, RZ, 0xc0, !PT ;  /* 0x7f80000000007812 */ /* 0x000fc800078ec0ff */
[----:B------:R-:W-:-:S13]  /*0650*/  ISETP.GT.U32.AND P0, PT, R0, 0x1ffffff, PT ;  /* 0x01ffffff0000780c */ /* 0x000fda0003f04070 */
[----:B------:R-:W-:Y:S05]  /*0660*/  @P0 BRA `(.L_x_8) ;  /* 0x0000000000100947 */ /* 0x000fea0003800000 */
[----:B------:R-:W-:Y:S01]  /*0670*/  IMAD.MOV.U32 R0, RZ, RZ, R9 ;  /* 0x000000ffff007224 */ /* 0x000fe200078e0009 */
[----:B------:R-:W-:-:S07]  /*0680*/  MOV R6, 0x6a0 ;  /* 0x000006a000067802 */ /* 0x000fce0000000f00 */
[----:B------:R-:W-:Y:S05]  /*0690*/  CALL.REL.NOINC `($__internal_0_$__cuda_sm20_rcp_rn_f32_slowpath) ;  /* 0x0000000800ec7944 */ /* 0x000fea0003c00000 */
[----:B------:R-:W-:Y:S05]  /*06a0*/  BRA `(.L_x_9) ;  /* 0x0000000000107947 */ /* 0x000fea0003800000 */
.L_x_8:
[----:B------:R-:W0:Y:S02]  /*06b0*/  MUFU.RCP R2, R9 ;  /* 0x0000000900027308 */ /* 0x000e240000001000 */
[----:B0-----:R-:W-:-:S04]  /*06c0*/  FFMA R0, R9, R2, -1 ;  /* 0xbf80000009007423 */ /* 0x001fc80000000002 */
[----:B------:R-:W-:-:S04]  /*06d0*/  FADD.FTZ R7, -R0, -RZ ;  /* 0x800000ff00077221 */ /* 0x000fc80000010100 */
[----:B------:R-:W-:-:S07]  /*06e0*/  FFMA R2, R2, R7, R2 ;  /* 0x0000000702027223 */ /* 0x000fce0000000002 */
.L_x_9:
[----:B------:R-:W-:Y:S05]  /*06f0*/  BSYNC.RECONVERGENT B0 ;  /* 0x0000000000007941 */ /* 0x000fea0003800200 */
.L_x_7:
[----:B------:R-:W2:Y:S02]  /*0700*/  LDG.E.CONSTANT R0, desc[UR10][R4.64] ;  /* 0x0000000a04007981 */ /* 0x000ea4000c1e9900 */
[----:B--2---:R-:W-:-:S13]  /*0710*/  ISETP.GT.AND P0, PT, R0, 0x1, PT ;  /* 0x000000010000780c */ /* 0x004fda0003f04270 */
[----:B------:R-:W-:Y:S05]  /*0720*/  @P0 BRA `(.L_x_10) ;  /* 0x0000000000800947 */ /* 0x000fea0003800000 */
[----:B------:R-:W-:-:S04]  /*0730*/  VIMNMX.U32 R0, PT, PT, R0, 0x2, PT ;  /* 0x0000000200007848 */ /* 0x000fc80003fe0000 */
[----:B------:R-:W-:-:S04]  /*0740*/  SHF.L.U32 R0, R0, 0x2, RZ ;  /* 0x0000000200007819 */ /* 0x000fc800000006ff */
[----:B------:R-:W0:Y:S02]  /*0750*/  LDC R6, c[0x2][R0+0x18] ;  /* 0x0080060000067b82 */ /* 0x000e240000000800 */
[----:B0-----:R-:W-:-:S04]  /*0760*/  SHF.R.S32.HI R7, RZ, 0x1f, R6 ;  /* 0x0000001fff077819 */ /* 0x001fc80000011406 */
.L_x_177:
[----:B------:R-:W-:Y:S05]  /*0770*/  BRX R6 -0x780                                                                        (*"BRANCH_TARGETS .L_x_178,.L_x_179,.L_x_11"*) ;  /* 0xfffffff806207949 */ /* 0x000fea000383ffff */
.L_x_179:
        /* <DEDUP_REMOVED lines=25> */
.L_x_178:
[----:B-----5:R-:W-:Y:S01]  /*0910*/  FMNMX R2, RZ, R2, !PT ;  /* 0x00000002ff027209 */ /* 0x020fe20007800000 */
[----:B------:R-:W-:Y:S06]  /*0920*/  BRA `(.L_x_11) ;  /* 0x0000000000bc7947 */ /* 0x000fec0003800000 */
.L_x_10:
[----:B------:R-:W-:-:S13]  /*0930*/  ISETP.NE.AND P0, PT, R0, 0x2, PT ;  /* 0x000000020000780c */ /* 0x000fda0003f05270 */
[----:B------:R-:W-:Y:S05]  /*0940*/  @!P0 BRA `(.L_x_12) ;  /* 0x0000000000548947 */ /* 0x000fea0003800000 */
[----:B------:R-:W-:-:S13]  /*0950*/  ISETP.NE.AND P0, PT, R0, 0x3, PT ;  /* 0x000000030000780c */ /* 0x000fda0003f05270 */
[----:B------:R-:W-:Y:S05]  /*0960*/  @P0 BRA `(.L_x_11) ;  /* 0x0000000000ac0947 */ /* 0x000fea0003800000 */
[C---:B-----5:R-:W-:Y:S01]  /*0970*/  FMUL R0, |R2|.reuse, 2.8853900432586669922 ;  /* 0x4038aa3b02007820 */ /* 0x060fe20000400200 */
[----:B------:R-:W-:Y:S02]  /*0980*/  HFMA2 R8, -RZ, RZ, 1.125, -9232 ;  /* 0x3c80f082ff087431 */ /* 0x000fe400000001ff */
[C---:B------:R-:W-:Y:S01]  /*0990*/  FMUL R9, R2.reuse, R2 ;  /* 0x0000000202097220 */ /* 0x040fe20000400000 */
[----:B------:R-:W-:Y:S02]  /*09a0*/  MOV R7, 0x3f800000 ;  /* 0x3f80000000077802 */ /* 0x000fe40000000f00 */
[C---:B------:R-:W-:Y:S01]  /*09b0*/  FSETP.GE.AND P1, PT, |R2|.reuse, 0.60000002384185791016, PT ;  /* 0x3f19999a0200780b */ /* 0x040fe20003f26200 */
[----:B------:R-:W0:Y:S01]  /*09c0*/  MUFU.EX2 R0, R0 ;  /* 0x0000000000007308 */ /* 0x000e220000000800 */
[----:B------:R-:W-:Y:S01]  /*09d0*/  FSETP.GE.AND P0, PT, |R2|, 9.010913848876953125, PT ;  /* 0x41102cb40200780b */ /* 0x000fe20003f06200 */
[----:B------:R-:W-:-:S04]  /*09e0*/  FFMA R8, R9, R8, -0.052303962409496307373 ;  /* 0xbd563cae09087423 */ /* 0x000fc80000000008 */
        /* <DEDUP_REMOVED lines=11> */
.L_x_12:
[----:B------:R-:W-:Y:S02]  /*0aa0*/  HFMA2 R0, -RZ, RZ, 3.7421875, 0 ;  /* 0x437c0000ff007431 */ /* 0x000fe400000001ff */
[----:B------:R-:W-:Y:S01]  /*0ab0*/  IMAD.MOV.U32 R7, RZ, RZ, 0x3bbb989d ;  /* 0x3bbb989dff077424 */ /* 0x000fe200078e00ff */
        /* <DEDUP_REMOVED lines=13> */
[----:B------:R-:W-:Y:S02]  /*0b90*/  MOV R0, R9 ;  /* 0x0000000900007202 */ /* 0x000fe40000000f00 */
[----:B------:R-:W-:-:S07]  /*0ba0*/  MOV R6, 0xbc0 ;  /* 0x00000bc000067802 */ /* 0x000fce0000000f00 */
[----:B------:R-:W-:Y:S05]  /*0bb0*/  CALL.REL.NOINC `($__internal_0_$__cuda_sm20_rcp_rn_f32_slowpath) ;  /* 0x0000000400a47944 */ /* 0x000fea0003c00000 */
[----:B------:R-:W-:Y:S05]  /*0bc0*/  BRA `(.L_x_14) ;  /* 0x0000000000107947 */ /* 0x000fea0003800000 */
.L_x_13:
[----:B------:R-:W0:Y:S02]  /*0bd0*/  MUFU.RCP R2, R9 ;  /* 0x0000000900027308 */ /* 0x000e240000001000 */
[----:B0-----:R-:W-:-:S04]  /*0be0*/  FFMA R0, R9, R2, -1 ;  /* 0xbf80000009007423 */ /* 0x001fc80000000002 */
[----:B------:R-:W-:-:S04]  /*0bf0*/  FADD.FTZ R7, -R0, -RZ ;  /* 0x800000ff00077221 */ /* 0x000fc80000010100 */
[----:B------:R-:W-:-:S07]  /*0c00*/  FFMA R2, R2, R7, R2 ;  /* 0x0000000702027223 */ /* 0x000fce0000000002 */
.L_x_14:
[----:B------:R-:W-:Y:S05]  /*0c10*/  BSYNC.RECONVERGENT B0 ;  /* 0x0000000000007941 */ /* 0x000fea0003800200 */
.L_x_11:
[----:B------:R-:W-:-:S04]  /*0c20*/  IADD3 R4, P0, PT, R4, 0x8, RZ ;  /* 0x0000000804047810 */ /* 0x000fc80007f1e0ff */
[----:B------:R-:W-:Y:S01]  /*0c30*/  IADD3.X R5, PT, PT, RZ, R5, RZ, P0, !PT ;  /* 0x00000005ff057210 */ /* 0x000fe200007fe4ff */
[----:B------:R-:W-:Y:S08]  /*0c40*/  BRA.U UP0, `(.L_x_15) ;  /* 0xfffffff500547547 */ /* 0x000ff0000b83ffff */
[----:B------:R-:W-:-:S05]  /*0c50*/  UMOV UR5, URZ ;  /* 0x000000ff00057c82 */ /* 0x000fca0008000000 */
.L_x_5:
[----:B------:R-:W0:Y:S02]  /*0c60*/  LDCU UR6, c[0x0][0x394] ;  /* 0x00007280ff0677ac */ /* 0x000e240008000800 */
[----:B0-----:R-:W-:-:S04]  /*0c70*/  ULOP3.LUT UR6, UR6, 0x1, URZ, 0xc0, !UPT ;  /* 0x0000000106067892 */ /* 0x001fc8000f8ec0ff */
[----:B------:R-:W-:-:S09]  /*0c80*/  UISETP.NE.U32.AND UP0, UPT, UR6, 0x1, UPT ;  /* 0x000000010600788c */ /* 0x000fd2000bf05070 */
[----:B------:R-:W-:Y:S05]  /*0c90*/  BRA.U UP0, `(.L_x_4) ;  /* 0x00000005005c7547 */ /* 0x000fea000b800000 */
[----:B------:R-:W0:Y:S02]  /*0ca0*/  LDCU.64 UR6, c[0x0][0x398] ;  /* 0x00007300ff0677ac */ /* 0x000e240008000a00 */
[----:B0-----:R-:W-:-:S04]  /*0cb0*/  ULEA UR6, UP0, UR4, UR6, 0x2 ;  /* 0x0000000604067291 */ /* 0x001fc8000f8010ff */
[----:B------:R-:W-:Y:S02]  /*0cc0*/  ULEA.HI.X UR7, UR4, UR7, UR5, 0x2, UP0 ;  /* 0x0000000704077291 */ /* 0x000fe400080f1405 */
[----:B------:R-:W-:-:S04]  /*0cd0*/  MOV R4, UR6 ;  /* 0x0000000600047c02 */ /* 0x000fc80008000f00 */
[----:B------:R-:W-:-:S05]  /*0ce0*/  IMAD.U32 R5, RZ, RZ, UR7 ;  /* 0x00000007ff057e24 */ /* 0x000fca000f8e00ff */
[----:B------:R-:W2:Y:S02]  /*0cf0*/  LDG.E.CONSTANT R4, desc[UR10][R4.64] ;  /* 0x0000000a04047981 */ /* 0x000ea4000c1e9900 */
[----:B--2---:R-:W-:-:S13]  /*0d00*/  ISETP.GT.AND P0, PT, R4, 0x1, PT ;  /* 0x000000010400780c */ /* 0x004fda0003f04270 */
[----:B------:R-:W-:Y:S05]  /*0d10*/  @P0 BRA `(.L_x_16) ;  /* 0x0000000000800947 */ /* 0x000fea0003800000 */
[----:B------:R-:W-:-:S04]  /*0d20*/  VIMNMX.U32 R0, PT, PT, R4, 0x2, PT ;  /* 0x0000000204007848 */ /* 0x000fc80003fe0000 */
[----:B------:R-:W-:-:S04]  /*0d30*/  SHF.L.U32 R0, R0, 0x2, RZ ;  /* 0x0000000200007819 */ /* 0x000fc800000006ff */
[----:B------:R-:W0:Y:S02]  /*0d40*/  LDC R4, c[0x2][R0+0x24] ;  /* 0x0080090000047b82 */ /* 0x000e240000000800 */
[----:B0-----:R-:W-:-:S04]  /*0d50*/  SHF.R.S32.HI R5, RZ, 0x1f, R4 ;  /* 0x0000001fff057819 */ /* 0x001fc80000011404 */
.L_x_181:
[----:B------:R-:W-:Y:S05]  /*0d60*/  BRX R4 -0xd70                                                                        (*"BRANCH_TARGETS .L_x_182,.L_x_183,.L_x_4"*) ;  /* 0xfffffff004a47949 */ /* 0x000fea000383ffff */
.L_x_183:
        /* <DEDUP_REMOVED lines=25> */
.L_x_182:
[----:B-----5:R-:W-:Y:S01]  /*0f00*/  FMNMX R2, RZ, R2, !PT ;  /* 0x00000002ff027209 */ /* 0x020fe20007800000 */
[----:B------:R-:W-:Y:S06]  /*0f10*/  BRA `(.L_x_4) ;  /* 0x0000000000bc7947 */ /* 0x000fec0003800000 */
.L_x_16:
        /* <DEDUP_REMOVED lines=23> */
.L_x_17:
        /* <DEDUP_REMOVED lines=19> */
.L_x_18:
[----:B------:R-:W0:Y:S02]  /*11c0*/  MUFU.RCP R2, R7 ;  /* 0x0000000700027308 */ /* 0x000e240000001000 */
[----:B0-----:R-:W-:-:S04]  /*11d0*/  FFMA R0, R7, R2, -1 ;  /* 0xbf80000007007423 */ /* 0x001fc80000000002 */
[----:B------:R-:W-:-:S04]  /*11e0*/  FADD.FTZ R5, -R0, -RZ ;  /* 0x800000ff00057221 */ /* 0x000fc80000010100 */
[----:B------:R-:W-:-:S07]  /*11f0*/  FFMA R2, R2, R5, R2 ;  /* 0x0000000502027223 */ /* 0x000fce0000000002 */
.L_x_19:
[----:B------:R-:W-:Y:S05]  /*1200*/  BSYNC.RECONVERGENT B0 ;  /* 0x0000000000007941 */ /* 0x000fea0003800200 */
.L_x_4:
[----:B------:R-:W0:Y:S02]  /*1210*/  LDC.64 R4, c[0x0][0x388] ;  /* 0x0000e200ff047b82 */ /* 0x000e240000000a00 */
[----:B0-----:R-:W-:-:S05]  /*1220*/  IMAD.WIDE R4, R3, 0x4, R4 ;  /* 0x0000000403047825 */ /* 0x001fca00078e0204 */
[----:B-----5:R-:W-:Y:S01]  /*1230*/  STG.E desc[UR10][R4.64], R2 ;  /* 0x0000000204007986 */ /* 0x020fe2000c10190a */
[----:B------:R-:W-:Y:S05]  /*1240*/  EXIT ;  /* 0x000000000000794d */ /* 0x000fea0003800000 */
        .weak           $__internal_0_$__cuda_sm20_rcp_rn_f32_slowpath
        .type           $__internal_0_$__cuda_sm20_rcp_rn_f32_slowpath,@function
        .size           $__internal_0_$__cuda_sm20_rcp_rn_f32_slowpath,(.L_x_185 - $__internal_0_$__cuda_sm20_rcp_rn_f32_slowpath)
$__internal_0_$__cuda_sm20_rcp_rn_f32_slowpath:
[----:B------:R-:W-:Y:S01]  /*1250*/  SHF.L.U32 R2, R0, 0x1, RZ ;  /* 0x0000000100027819 */ /* 0x000fe200000006ff */
[----:B------:R-:W-:Y:S03]  /*1260*/  BSSY.RECONVERGENT B1, `(.L_x_20) ;  /* 0x0000030000017945 */ /* 0x000fe60003800200 */
[----:B------:R-:W-:-:S04]  /*1270*/  SHF.R.U32.HI R11, RZ, 0x18, R2 ;  /* 0x00000018ff0b7819 */ /* 0x000fc80000011602 */
[----:B------:R-:W-:-:S13]  /*1280*/  ISETP.NE.U32.AND P0, PT, R11, RZ, PT ;  /* 0x000000ff0b00720c */ /* 0x000fda0003f05070 */
[----:B------:R-:W-:Y:S05]  /*1290*/  @P0 BRA `(.L_x_21) ;  /* 0x0000000000280947 */ /* 0x000fea0003800000 */
[----:B------:R-:W-:-:S04]  /*12a0*/  SHF.L.U32 R2, R0, 0x1, RZ ;  /* 0x0000000100027819 */ /* 0x000fc800000006ff */
[----:B------:R-:W-:-:S13]  /*12b0*/  ISETP.NE.AND P0, PT, R2, RZ, PT ;  /* 0x000000ff0200720c */ /* 0x000fda0003f05270 */
[----:B------:R-:W-:Y:S01]  /*12c0*/  @P0 FFMA R8, R0, 1.84467440737095516160e+19, RZ ;  /* 0x5f80000000080823 */ /* 0x000fe200000000ff */
[----:B------:R-:W-:Y:S08]  /*12d0*/  @!P0 MUFU.RCP R7, R0 ;  /* 0x0000000000078308 */ /* 0x000ff00000001000 */
[----:B------:R-:W0:Y:S02]  /*12e0*/  @P0 MUFU.RCP R9, R8 ;  /* 0x0000000800090308 */ /* 0x000e240000001000 */
[----:B0-----:R-:W-:-:S04]  /*12f0*/  @P0 FFMA R2, R8, R9, -1 ;  /* 0xbf80000008020423 */ /* 0x001fc80000000009 */
[----:B------:R-:W-:-:S04]  /*1300*/  @P0 FADD.FTZ R2, -R2, -RZ ;  /* 0x800000ff02020221 */ /* 0x000fc80000010100 */
[----:B------:R-:W-:-:S04]  /*1310*/  @P0 FFMA R2, R9, R2, R9 ;  /* 0x0000000209020223 */ /* 0x000fc80000000009 */
[----:B------:R-:W-:Y:S01]  /*1320*/  @P0 FFMA R7, R2, 1.84467440737095516160e+19, RZ ;  /* 0x5f80000002070823 */ /* 0x000fe200000000ff */
[----:B------:R-:W-:Y:S06]  /*1330*/  BRA `(.L_x_22) ;  /* 0x0000000000887947 */ /* 0x000fec0003800000 */
.L_x_21:
[----:B------:R-:W-:-:S04]  /*1340*/  IADD3 R13, PT, PT, R11, -0xfd, RZ ;  /* 0xffffff030b0d7810 */ /* 0x000fc80007ffe0ff */
[----:B------:R-:W-:-:S13]  /*1350*/  ISETP.GT.U32.AND P0, PT, R13, 0x1, PT ;  /* 0x000000010d00780c */ /* 0x000fda0003f04070 */
[----:B------:R-:W-:Y:S05]  /*1360*/  @P0 BRA `(.L_x_23) ;  /* 0x0000000000780947 */ /* 0x000fea0003800000 */
[----:B------:R-:W-:Y:S01]  /*1370*/  LOP3.LUT R2, R0, 0x7fffff, RZ, 0xc0, !PT ;  /* 0x007fffff00027812 */ /* 0x000fe200078ec0ff */
[----:B------:R-:W-:-:S03]  /*1380*/  IMAD.MOV.U32 R10, RZ, RZ, 0x3 ;  /* 0x00000003ff0a7424 */ /* 0x000fc600078e00ff */
[----:B------:R-:W-:Y:S02]  /*1390*/  LOP3.LUT R2, R2, 0x3f800000, RZ, 0xfc, !PT ;  /* 0x3f80000002027812 */ /* 0x000fe400078efcff */
[----:B------:R-:W-:Y:S02]  /*13a0*/  SHF.L.U32 R10, R10, R13, RZ ;  /* 0x0000000d0a0a7219 */ /* 0x000fe400000006ff */
[----:B------:R-:W0:Y:S02]  /*13b0*/  MUFU.RCP R7, R2 ;  /* 0x0000000200077308 */ /* 0x000e240000001000 */
[----:B0-----:R-:W-:-:S04]  /*13c0*/  FFMA R8, R2, R7, -1 ;  /* 0xbf80000002087423 */ /* 0x001fc80000000007 */
[----:B------:R-:W-:-:S04]  /*13d0*/  FADD.FTZ R8, -R8, -RZ ;  /* 0x800000ff08087221 */ /* 0x000fc80000010100 */
[CCC-:B------:R-:W-:Y:S01]  /*13e0*/  FFMA.RM R9, R7.reuse, R8.reuse, R7.reuse ;  /* 0x0000000807097223 */ /* 0x1c0fe20000004007 */
[----:B------:R-:W-:-:S04]  /*13f0*/  FFMA.RP R8, R7, R8, R7 ;  /* 0x0000000807087223 */ /* 0x000fc80000008007 */
[C---:B------:R-:W-:Y:S02]  /*1400*/  LOP3.LUT R7, R9.reuse, 0x7fffff, RZ, 0xc0, !PT ;  /* 0x007fffff09077812 */ /* 0x040fe400078ec0ff */
[----:B------:R-:W-:Y:S02]  /*1410*/  FSETP.NEU.FTZ.AND P0, PT, R9, R8, PT ;  /* 0x000000080900720b */ /* 0x000fe40003f1d000 */
[----:B------:R-:W-:Y:S02]  /*1420*/  LOP3.LUT R7, R7, 0x800000, RZ, 0xfc, !PT ;  /* 0x0080000007077812 */ /* 0x000fe400078efcff */
[----:B------:R-:W-:Y:S02]  /*1430*/  SEL R8, RZ, 0xffffffff, !P0 ;  /* 0xffffffffff087807 */ /* 0x000fe40004000000 */
[----:B------:R-:W-:Y:S02]  /*1440*/  LOP3.LUT R10, R10, R7, RZ, 0xc0, !PT ;  /* 0x000000070a0a7212 */ /* 0x000fe400078ec0ff */
[----:B------:R-:W-:-:S02]  /*1450*/  IADD3 R8, PT, PT, -R8, RZ, RZ ;  /* 0x000000ff08087210 */ /* 0x000fc40007ffe1ff */
[-C--:B------:R-:W-:Y:S02]  /*1460*/  SHF.R.U32.HI R10, RZ, R13.reuse, R10 ;  /* 0x0000000dff0a7219 */ /* 0x080fe4000001160a */
[----:B------:R-:W-:Y:S02]  /*1470*/  LOP3.LUT P1, RZ, R8, R13, R7, 0xf8, !PT ;  /* 0x0000000d08ff7212 */ /* 0x000fe4000782f807 */
[C---:B------:R-:W-:Y:S02]  /*1480*/  LOP3.LUT P0, RZ, R10.reuse, 0x1, RZ, 0xc0, !PT ;  /* 0x000000010aff7812 */ /* 0x040fe4000780c0ff */
[----:B------:R-:W-:-:S04]  /*1490*/  LOP3.LUT P2, RZ, R10, 0x2, RZ, 0xc0, !PT ;  /* 0x000000020aff7812 */ /* 0x000fc8000784c0ff */
[----:B------:R-:W-:Y:S02]  /*14a0*/  PLOP3.LUT P0, PT, P0, P1, P2, 0xe0, 0x0 ;  /* 0x000000000000781c */ /* 0x000fe40000703c20 */
[----:B------:R-:W-:Y:S02]  /*14b0*/  LOP3.LUT P1, RZ, R0, 0x7fffff, RZ, 0xc0, !PT ;  /* 0x007fffff00ff7812 */ /* 0x000fe4000782c0ff */
[----:B------:R-:W-:-:S04]  /*14c0*/  SEL R2, RZ, 0x1, !P0 ;  /* 0x00000001ff027807 */ /* 0x000fc80004000000 */
[----:B------:R-:W-:-:S04]  /*14d0*/  IADD3 R2, PT, PT, -R2, RZ, RZ ;  /* 0x000000ff02027210 */ /* 0x000fc80007ffe1ff */
[----:B------:R-:W-:Y:S02]  /*14e0*/  ISETP.GE.AND P0, PT, R2, RZ, PT ;  /* 0x000000ff0200720c */ /* 0x000fe40003f06270 */
[----:B------:R-:W-:-:S04]  /*14f0*/  IADD3 R2, PT, PT, R11, -0xfc, RZ ;  /* 0xffffff040b027810 */ /* 0x000fc80007ffe0ff */
[----:B------:R-:W-:-:S07]  /*1500*/  SHF.R.U32.HI R7, RZ, R2, R7 ;  /* 0x00000002ff077219 */ /* 0x000fce0000011607 */
[----:B------:R-:W-:-:S04]  /*1510*/  @!P0 IADD3 R7, PT, PT, R7, 0x1, RZ ;  /* 0x0000000107078810 */ /* 0x000fc80007ffe0ff */
[----:B------:R-:W-:-:S04]  /*1520*/  @!P1 SHF.L.U32 R7, R7, 0x1, RZ ;  /* 0x0000000107079819 */ /* 0x000fc800000006ff */
[----:B------:R-:W-:Y:S01]  /*1530*/  LOP3.LUT R7, R7, 0x80000000, R0, 0xf8, !PT ;  /* 0x8000000007077812 */ /* 0x000fe200078ef800 */
[----:B------:R-:W-:Y:S06]  /*1540*/  BRA `(.L_x_22) ;  /* 0x0000000000047947 */ /* 0x000fec0003800000 */
.L_x_23:
[----:B------:R0:W1:Y:S02]  /*1550*/  MUFU.RCP R7, R0 ;  /* 0x0000000000077308 */ /* 0x0000640000001000 */
.L_x_22:
[----:B------:R-:W-:Y:S05]  /*1560*/  BSYNC.RECONVERGENT B1 ;  /* 0x0000000000017941 */ /* 0x000fea0003800200 */
.L_x_20:
[----:B-1----:R-:W-:Y:S01]  /*1570*/  MOV R2, R7 ;  /* 0x0000000700027202 */ /* 0x002fe20000000f00 */
[----:B------:R-:W-:-:S04]  /*1580*/  HFMA2 R7, -RZ, RZ, 0, 0 ;  /* 0x00000000ff077431 */ /* 0x000fc800000001ff */
[----:B0-----:R-:W-:Y:S05]  /*1590*/  RET.REL.NODEC R6 `(_Z24fused_elementwise_kernelPKfPfiiPKi) ;  /* 0xffffffe806987950 */ /* 0x001fea0003c3ffff */
.L_x_24:
        /* <DEDUP_REMOVED lines=14> */
.L_x_185:


//--------------------- .text._Z22fused_attention_kernelPKfS0_S0_Pfiiiif --------------------------
	.section	.text._Z22fused_attention_kernelPKfS0_S0_Pfiiiif,"ax",@progbits
	.align	128
        .global         _Z22fused_attention_kernelPKfS0_S0_Pfiiiif
        .type           _Z22fused_attention_kernelPKfS0_S0_Pfiiiif,@function
        .size           _Z22fused_attention_kernelPKfS0_S0_Pfiiiif,(.L_x_186 - _Z22fused_attention_kernelPKfS0_S0_Pfiiiif)
        .other          _Z22fused_attention_kernelPKfS0_S0_Pfiiiif,@"STO_CUDA_ENTRY STV_DEFAULT"
_Z22fused_attention_kernelPKfS0_S0_Pfiiiif:
.text._Z22fused_attention_kernelPKfS0_S0_Pfiiiif:
[----:B------:R-:W0:Y:S01]  /*0000*/  LDC R1, c[0x0][0x37c] ;  /* 0x0000df00ff017b82 */ /* 0x000e220000000800 */
[----:B------:R-:W1:Y:S07]  /*0010*/  S2R R8, SR_TID.X ;  /* 0x0000000000087919 */ /* 0x000e6e0000002100 */
[----:B------:R-:W1:Y:S01]  /*0020*/  S2UR UR4, SR_CTAID.X ;  /* 0x00000000000479c3 */ /* 0x000e620000002500 */
[----:B------:R-:W2:Y:S01]  /*0030*/  LDCU UR5, c[0x0][0x3a8] ;  /* 0x00007500ff0577ac */ /* 0x000ea20008000800 */
[----:B0-----:R-:W-:-:S06]  /*0040*/  IADD3 R1, PT, PT, R1, -0x400, RZ ;  /* 0xfffffc0001017810 */ /* 0x001fcc0007ffe0ff */
[----:B------:R-:W1:Y:S01]  /*0050*/  LDC R11, c[0x0][0x360] ;  /* 0x0000d800ff0b7b82 */ /* 0x000e620000000800 */
[----:B--2---:R-:W-:Y:S01]  /*0060*/  MOV R2, UR5 ;  /* 0x0000000500027c02 */ /* 0x004fe20008000f00 */
[----:B-1----:R-:W-:-:S05]  /*0070*/  IMAD R11, R11, UR4, R8 ;  /* 0x000000040b0b7c24 */ /* 0x002fca000f8e0208 */
[----:B------:R-:W-:-:S13]  /*0080*/  ISETP.GE.AND P0, PT, R11, R2, PT ;  /* 0x000000020b00720c */ /* 0x000fda0003f06270 */
[----:B------:R-:W-:Y:S05]  /*0090*/  @P0 EXIT ;  /* 0x000000000000094d */ /* 0x000fea0003800000 */
[----:B------:R-:W0:Y:S01]  /*00a0*/  LDC R3, c[0x0][0x3ac] ;  /* 0x0000eb00ff037b82 */ /* 0x000e220000000800 */
[----:B------:R-:W1:Y:S07]  /*00b0*/  LDCU.64 UR8, c[0x0][0x358] ;  /* 0x00006b00ff0877ac */ /* 0x000e6e0008000a00 */
[----:B------:R-:W2:Y:S08]  /*00c0*/  S2UR UR7, SR_CTAID.Z ;  /* 0x00000000000779c3 */ /* 0x000eb00000002700 */
[----:B------:R-:W3:Y:S01]  /*00d0*/  S2UR UR10, SR_CTAID.Y ;  /* 0x00000000000a79c3 */ /* 0x000ee20000002600 */
[----:B0-----:R-:W-:-:S13]  /*00e0*/  ISETP.GE.AND P0, PT, R3, 0x1, PT ;  /* 0x000000010300780c */ /* 0x001fda0003f06270 */
[----:B-123--:R-:W-:Y:S05]  /*00f0*/  @!P0 BRA `(.L_x_25) ;  /* 0x0000000400e88947 */ /* 0x00efea0003800000 */
[----:B------:R-:W0:Y:S01]  /*0100*/  LDCU UR4, c[0x0][0x3a4] ;  /* 0x00007480ff0477ac */ /* 0x000e220008000800 */
[C---:B------:R-:W-:Y:S02]  /*0110*/  IADD3 R0, PT, PT, R3.reuse, -0x1, RZ ;  /* 0xffffffff03007810 */ /* 0x040fe40007ffe0ff */
[----:B------:R-:W-:Y:S02]  /*0120*/  LOP3.LUT R22, R3, 0xf, RZ, 0xc0, !PT ;  /* 0x0000000f03167812 */ /* 0x000fe400078ec0ff */
[----:B------:R-:W-:Y:S01]  /*0130*/  ISETP.GE.U32.AND P2, PT, R0, 0xf, PT ;  /* 0x0000000f0000780c */ /* 0x000fe20003f46070 */
[----:B------:R-:W-:Y:S01]  /*0140*/  HFMA2 R0, -RZ, RZ, 0, 0 ;  /* 0x00000000ff007431 */ /* 0x000fe200000001ff */
[----:B------:R-:W-:Y:S01]  /*0150*/  ISETP.NE.AND P1, PT, R22, RZ, PT ;  /* 0x000000ff1600720c */ /* 0x000fe20003f25270 */
[----:B0-----:R-:W-:-:S06]  /*0160*/  UIMAD UR4, UR7, UR4, UR10 ;  /* 0x00000004070472a4 */ /* 0x001fcc000f8e020a */
[----:B------:R-:W-:-:S04]  /*0170*/  IMAD R4, R2, UR4, R11 ;  /* 0x0000000402047c24 */ /* 0x000fc8000f8e020b */
[----:B------:R-:W-:Y:S05]  /*0180*/  @!P2 BRA `(.L_x_26) ;  /* 0x0000000000b4a947 */ /* 0x000fea0003800000 */
[----:B------:R-:W0:Y:S01]  /*0190*/  S2UR UR5, SR_CgaCtaId ;  /* 0x00000000000579c3 */ /* 0x000e220000008800 */
[----:B------:R-:W-:Y:S01]  /*01a0*/  UMOV UR4, 0x400 ;  /* 0x0000040000047882 */ /* 0x000fe20000000000 */
[----:B------:R-:W-:Y:S01]  /*01b0*/  LOP3.LUT R0, R3, 0x7ffffff0, RZ, 0xc0, !PT ;  /* 0x7ffffff003007812 */ /* 0x000fe200078ec0ff */
[----:B0-----:R-:W-:-:S03]  /*01c0*/  ULEA UR5, UR5, UR4, 0x18 ;  /* 0x0000000405057291 */ /* 0x001fc6000f8ec0ff */
[----:B------:R-:W-:-:S09]  /*01d0*/  UMOV UR4, URZ ;  /* 0x000000ff00047c82 */ /* 0x000fd20008000000 */
.L_x_27:
[----:B0-----:R-:W0:Y:S01]  /*01e0*/  LDC.64 R6, c[0x0][0x380] ;  /* 0x0000e000ff067b82 */ /* 0x001e220000000a00 */
[----:B------:R-:W-:-:S04]  /*01f0*/  IMAD R5, R4, R3, UR4 ;  /* 0x0000000404057e24 */ /* 0x000fc8000f8e0203 */
[----:B0-----:R-:W-:-:S05]  /*0200*/  IMAD.WIDE R6, R5, 0x4, R6 ;  /* 0x0000000405067825 */ /* 0x001fca00078e0206 */
[----:B------:R-:W2:Y:S04]  /*0210*/  LDG.E.CONSTANT R5, desc[UR8][R6.64] ;  /* 0x0000000806057981 */ /* 0x000ea8000c1e9900 */
[----:B------:R-:W3:Y:S04]  /*0220*/  LDG.E.CONSTANT R13, desc[UR8][R6.64+0x4] ;  /* 0x00000408060d7981 */ /* 0x000ee8000c1e9900 */
[----:B------:R-:W4:Y:S04]  /*0230*/  LDG.E.CONSTANT R15, desc[UR8][R6.64+0x8] ;  /* 0x00000808060f7981 */ /* 0x000f28000c1e9900 */
[----:B------:R-:W5:Y:S04]  /*0240*/  LDG.E.CONSTANT R17, desc[UR8][R6.64+0xc] ;  /* 0x00000c0806117981 */ /* 0x000f68000c1e9900 */
        /* <DEDUP_REMOVED lines=11> */
[----:B------:R-:W5:Y:S01]  /*0300*/  LDG.E.CONSTANT R24, desc[UR8][R6.64+0x3c] ;  /* 0x00003c0806187981 */ /* 0x000f62000c1e9900 */
[----:B------:R-:W-:Y:S01]  /*0310*/  IMAD R9, R8, R3, UR4 ;  /* 0x0000000408097e24 */ /* 0x000fe2000f8e0203 */
[----:B------:R-:W-:-:S04]  /*0320*/  UIADD3 UR4, UPT, UPT, UR4, 0x10, URZ ;  /* 0x0000001004047890 */ /* 0x000fc8000fffe0ff */
[----:B------:R-:W-:Y:S02]  /*0330*/  LEA R10, R9, UR5, 0x2 ;  /* 0x00000005090a7c11 */ /* 0x000fe4000f8e10ff */
[----:B------:R-:W-:-:S03]  /*0340*/  ISETP.NE.AND P2, PT, R0, UR4, PT ;  /* 0x0000000400007c0c */ /* 0x000fc6000bf45270 */
[----:B--2---:R0:W-:Y:S04]  /*0350*/  STS [R10], R5 ;  /* 0x000000050a007388 */ /* 0x0041e80000000800 */
[----:B---3--:R0:W-:Y:S04]  /*0360*/  STS [R10+0x4], R13 ;  /* 0x0000040d0a007388 */ /* 0x0081e80000000800 */
[----:B----4-:R0:W-:Y:S04]  /*0370*/  STS [R10+0x8], R15 ;  /* 0x0000080f0a007388 */ /* 0x0101e80000000800 */
[----:B-----5:R0:W-:Y:S04]  /*0380*/  STS [R10+0xc], R17 ;  /* 0x00000c110a007388 */ /* 0x0201e80000000800 */
[----:B------:R0:W-:Y:S04]  /*0390*/  STS [R10+0x10], R19 ;  /* 0x000010130a007388 */ /* 0x0001e80000000800 */
        /* <DEDUP_REMOVED lines=10> */
[----:B------:R0:W-:Y:S01]  /*0440*/  STS [R10+0x3c], R24 ;  /* 0x00003c180a007388 */ /* 0x0001e20000000800 */
[----:B------:R-:W-:Y:S05]  /*0450*/  @P2 BRA `(.L_x_27) ;  /* 0xfffffffc00602947 */ /* 0x000fea000383ffff */
.L_x_26:
[----:B------:R-:W-:Y:S05]  /*0460*/  @!P1 BRA `(.L_x_25) ;  /* 0x00000004000c9947 */ /* 0x000fea0003800000 */
[----:B------:R-:W-:Y:S02]  /*0470*/  ISETP.GE.U32.AND P1, PT, R22, 0x8, PT ;  /* 0x000000081600780c */ /* 0x000fe40003f26070 */
[----:B0-----:R-:W-:-:S04]  /*0480*/  LOP3.LUT R12, R3, 0x7, RZ, 0xc0, !PT ;  /* 0x00000007030c7812 */ /* 0x001fc800078ec0ff */
[----:B------:R-:W-:-:S07]  /*0490*/  ISETP.NE.AND P2, PT, R12, RZ, PT ;  /* 0x000000ff0c00720c */ /* 0x000fce0003f45270 */
[----:B------:R-:W-:Y:S06]  /*04a0*/  @!P1 BRA `(.L_x_28) ;  /* 0x0000000000649947 */ /* 0x000fec0003800000 */
[----:B------:R-:W0:Y:S01]  /*04b0*/  LDC.64 R6, c[0x0][0x380] ;  /* 0x0000e000ff067b82 */ /* 0x000e220000000a00 */
[----:B------:R-:W-:-:S04]  /*04c0*/  IMAD R5, R4, R3, R0 ;  /* 0x0000000304057224 */ /* 0x000fc800078e0200 */
        /* <DEDUP_REMOVED lines=8> */
[----:B------:R-:W5:Y:S01]  /*0550*/  LDG.E.CONSTANT R25, desc[UR8][R6.64+0x1c] ;  /* 0x00001c0806197981 */ /* 0x000f62000c1e9900 */
[----:B------:R-:W0:Y:S01]  /*0560*/  S2UR UR5, SR_CgaCtaId ;  /* 0x00000000000579c3 */ /* 0x000e220000008800 */
[----:B------:R-:W-:Y:S01]  /*0570*/  UMOV UR4, 0x400 ;  /* 0x0000040000047882 */ /* 0x000fe20000000000 */
[----:B------:R-:W-:Y:S01]  /*0580*/  IMAD R9, R8, R3, R0 ;  /* 0x0000000308097224 */ /* 0x000fe200078e0200 */
[----:B------:R-:W-:Y:S01]  /*0590*/  IADD3 R0, PT, PT, R0, 0x8, RZ ;  /* 0x0000000800007810 */ /* 0x000fe20007ffe0ff */
[----:B0-----:R-:W-:-:S06]  /*05a0*/  ULEA UR4, UR5, UR4, 0x18 ;  /* 0x0000000405047291 */ /* 0x001fcc000f8ec0ff */
[----:B------:R-:W-:-:S05]  /*05b0*/  LEA R10, R9, UR4, 0x2 ;  /* 0x00000004090a7c11 */ /* 0x000fca000f8e10ff */
[----:B--2---:R0:W-:Y:S04]  /*05c0*/  STS [R10], R5 ;  /* 0x000000050a007388 */ /* 0x0041e80000000800 */
[----:B---3--:R0:W-:Y:S04]  /*05d0*/  STS [R10+0x4], R13 ;  /* 0x0000040d0a007388 */ /* 0x0081e80000000800 */
[----:B----4-:R0:W-:Y:S04]  /*05e0*/  STS [R10+0x8], R15 ;  /* 0x0000080f0a007388 */ /* 0x0101e80000000800 */
[----:B-----5:R0:W-:Y:S04]  /*05f0*/  STS [R10+0xc], R17 ;  /* 0x00000c110a007388 */ /* 0x0201e80000000800 */
[----:B------:R0:W-:Y:S04]  /*0600*/  STS [R10+0x10], R19 ;  /* 0x000010130a007388 */ /* 0x0001e80000000800 */
[----:B------:R0:W-:Y:S04]  /*0610*/  STS [R10+0x14], R21 ;  /* 0x000014150a007388 */ /* 0x0001e80000000800 */
[----:B------:R0:W-:Y:S04]  /*0620*/  STS [R10+0x18], R23 ;  /* 0x000018170a007388 */ /* 0x0001e80000000800 */
[----:B------:R0:W-:Y:S02]  /*0630*/  STS [R10+0x1c], R25 ;  /* 0x00001c190a007388 */ /* 0x0001e40000000800 */
.L_x_28:
[----:B------:R-:W-:Y:S05]  /*0640*/  @!P2 BRA `(.L_x_25) ;  /* 0x000000000094a947 */ /* 0x000fea0003800000 */
[----:B------:R-:W-:Y:S02]  /*0650*/  ISETP.GE.U32.AND P1, PT, R12, 0x4, PT ;  /* 0x000000040c00780c */ /* 0x000fe40003f26070 */
[----:B------:R-:W-:-:S04]  /*0660*/  LOP3.LUT R14, R3, 0x3, RZ, 0xc0, !PT ;  /* 0x00000003030e7812 */ /* 0x000fc800078ec0ff */
[----:B------:R-:W-:-:S07]  /*0670*/  ISETP.NE.AND P2, PT, R14, RZ, PT ;  /* 0x000000ff0e00720c */ /* 0x000fce0003f45270 */
[----:B------:R-:W-:Y:S06]  /*0680*/  @!P1 BRA `(.L_x_29) ;  /* 0x0000000000449947 */ /* 0x000fec0003800000 */
[----:B------:R-:W1:Y:S01]  /*0690*/  LDC.64 R6, c[0x0][0x380] ;  /* 0x0000e000ff067b82 */ /* 0x000e620000000a00 */
[----:B0-----:R-:W-:-:S04]  /*06a0*/  IMAD R5, R4, R3, R0 ;  /* 0x0000000304057224 */ /* 0x001fc800078e0200 */
[----:B-1----:R-:W-:-:S05]  /*06b0*/  IMAD.WIDE R6, R5, 0x4, R6 ;  /* 0x0000000405067825 */ /* 0x002fca00078e0206 */
[----:B------:R-:W2:Y:S04]  /*06c0*/  LDG.E.CONSTANT R5, desc[UR8][R6.64] ;  /* 0x0000000806057981 */ /* 0x000ea8000c1e9900 */
[----:B------:R-:W3:Y:S04]  /*06d0*/  LDG.E.CONSTANT R13, desc[UR8][R6.64+0x4] ;  /* 0x00000408060d7981 */ /* 0x000ee8000c1e9900 */
[----:B------:R-:W4:Y:S04]  /*06e0*/  LDG.E.CONSTANT R15, desc[UR8][R6.64+0x8] ;  /* 0x00000808060f7981 */ /* 0x000f28000c1e9900 */
        /* <DEDUP_REMOVED lines=10> */
[----:B-----5:R1:W-:Y:S02]  /*0790*/  STS [R10+0xc], R17 ;  /* 0x00000c110a007388 */ /* 0x0203e40000000800 */
.L_x_29:
[----:B------:R-:W-:Y:S05]  /*07a0*/  @!P2 BRA `(.L_x_25) ;  /* 0x00000000003ca947 */ /* 0x000fea0003800000 */
[----:B------:R-:W2:Y:S01]  /*07b0*/  S2UR UR5, SR_CgaCtaId ;  /* 0x00000000000579c3 */ /* 0x000ea20000008800 */
[----:B------:R-:W-:-:S07]  /*07c0*/  UMOV UR4, 0x400 ;  /* 0x0000040000047882 */ /* 0x000fce0000000000 */
[----:B01----:R-:W0:Y:S01]  /*07d0*/  LDC.64 R12, c[0x0][0x380] ;  /* 0x0000e000ff0c7b82 */ /* 0x003e220000000a00 */
[----:B--2---:R-:W-:-:S03]  /*07e0*/  ULEA UR5, UR5, UR4, 0x18 ;  /* 0x0000000405057291 */ /* 0x004fc6000f8ec0ff */
[----:B------:R-:W-:-:S09]  /*07f0*/  UMOV UR4, URZ ;  /* 0x000000ff00047c82 */ /* 0x000fd20008000000 */
.L_x_30:
[----:B------:R-:W-:-:S04]  /*0800*/  IMAD R7, R4, R3, R0 ;  /* 0x0000000304077224 */ /* 0x000fc800078e0200 */
[----:B0-2---:R-:W-:-:S06]  /*0810*/  IMAD.WIDE R6, R7, 0x4, R12 ;  /* 0x0000000407067825 */ /* 0x005fcc00078e020c */
[----:B------:R-:W2:Y:S01]  /*0820*/  LDG.E.CONSTANT R6, desc[UR8][R6.64] ;  /* 0x0000000806067981 */ /* 0x000ea2000c1e9900 */
[----:B------:R-:W-:Y:S01]  /*0830*/  IMAD R5, R8, R3, R0 ;  /* 0x0000000308057224 */ /* 0x000fe200078e0200 */
[----:B------:R-:W-:Y:S01]  /*0840*/  UIADD3 UR4, UPT, UPT, UR4, 0x1, URZ ;  /* 0x0000000104047890 */ /* 0x000fe2000fffe0ff */
[----:B------:R-:W-:-:S03]  /*0850*/  IADD3 R0, PT, PT, R0, 0x1, RZ ;  /* 0x0000000100007810 */ /* 0x000fc60007ffe0ff */
[----:B------:R-:W-:Y:S02]  /*0860*/  LEA R5, R5, UR5, 0x2 ;  /* 0x0000000505057c11 */ /* 0x000fe4000f8e10ff */
[----:B------:R-:W-:-:S03]  /*0870*/  ISETP.NE.AND P1, PT, R14, UR4, PT ;  /* 0x000000040e007c0c */ /* 0x000fc6000bf25270 */
[----:B--2---:R2:W-:Y:S10]  /*0880*/  STS [R5], R6 ;  /* 0x0000000605007388 */ /* 0x0045f40000000800 */
[----:B------:R-:W-:Y:S05]  /*0890*/  @P1 BRA `(.L_x_30) ;  /* 0xfffffffc00d81947 */ /* 0x000fea000383ffff */
.L_x_25:
[----:B------:R-:W-:Y:S01]  /*08a0*/  BAR.SYNC.DEFER_BLOCKING 0x0 ;  /* 0x0000000000007b1d */ /* 0x000fe20000010000 */
[----:B------:R-:W-:Y:S02]  /*08b0*/  ISETP.GE.AND P1, PT, R2, 0x1, PT ;  /* 0x000000010200780c */ /* 0x000fe40003f26270 */
[----:B01----:R-:W-:-:S11]  /*08c0*/  MOV R17, 0xff800000 ;  /* 0xff80000000117802 */ /* 0x003fd60000000f00 */
[----:B------:R-:W-:Y:S05]  /*08d0*/  @!P1 BRA `(.L_x_31) ;  /* 0x0000000c00789947 */ /* 0x000fea0003800000 */
[----:B------:R-:W-:Y:S05]  /*08e0*/  @!P0 BRA `(.L_x_32) ;  /* 0x0000000800b08947 */ /* 0x000fea0003800000 */
[----:B------:R-:W0:Y:S01]  /*08f0*/  LDCU UR4, c[0x0][0x3a4] ;  /* 0x00007480ff0477ac */ /* 0x000e220008000800 */
[----:B------:R-:W-:Y:S01]  /*0900*/  HFMA2 R0, -RZ, RZ, 0, 0 ;  /* 0x00000000ff007431 */ /* 0x000fe200000001ff */
[C---:B------:R-:W-:Y:S02]  /*0910*/  LOP3.LUT R23, R3.reuse, 0xf, RZ, 0xc0, !PT ;  /* 0x0000000f03177812 */ /* 0x040fe400078ec0ff */
[C---:B------:R-:W-:Y:S02]  /*0920*/  LOP3.LUT R22, R3.reuse, 0x7, RZ, 0xc0, !PT ;  /* 0x0000000703167812 */ /* 0x040fe400078ec0ff */
[C---:B------:R-:W-:Y:S02]  /*0930*/  LOP3.LUT R7, R3.reuse, 0x7ffffff0, RZ, 0xc0, !PT ;  /* 0x7ffffff003077812 */ /* 0x040fe400078ec0ff */
[----:B--2---:R-:W-:Y:S02]  /*0940*/  LOP3.LUT R6, R3, 0x3, RZ, 0xc0, !PT ;  /* 0x0000000303067812 */ /* 0x004fe400078ec0ff */
[----:B------:R-:W-:Y:S01]  /*0950*/  MOV R17, 0xff800000 ;  /* 0xff80000000117802 */ /* 0x000fe20000000f00 */
[----:B0-----:R-:W-:-:S12]  /*0960*/  UIMAD UR5, UR7, UR4, UR10 ;  /* 0x00000004070572a4 */ /* 0x001fd8000f8e020a */
.L_x_38:
[----:B----4-:R-:W0:Y:S01]  /*0970*/  LDC.64 R2, c[0x0][0x3a8] ;  /* 0x0000ea00ff027b82 */ /* 0x010e220000000a00 */
[----:B------:R-:W-:Y:S02]  /*0980*/  MOV R14, RZ ;  /* 0x000000ff000e7202 */ /* 0x000fe40000000f00 */
[----:B------:R-:W-:Y:S02]  /*0990*/  MOV R9, RZ ;  /* 0x000000ff00097202 */ /* 0x000fe40000000f00 */
[----:B0-----:R-:W-:Y:S01]  /*09a0*/  IADD3 R4, PT, PT, R3, -0x1, RZ ;  /* 0xffffffff03047810 */ /* 0x001fe20007ffe0ff */
[----:B------:R-:W-:-:S03]  /*09b0*/  IMAD R10, R2, UR5, R0 ;  /* 0x00000005020a7c24 */ /* 0x000fc6000f8e0200 */
[----:B------:R-:W-:-:S13]  /*09c0*/  ISETP.GE.U32.AND P0, PT, R4, 0xf, PT ;  /* 0x0000000f0400780c */ /* 0x000fda0003f06070 */
[----:B------:R-:W-:Y:S05]  /*09d0*/  @!P0 BRA `(.L_x_33) ;  /* 0x0000000000f88947 */ /* 0x000fea0003800000 */
[----:B------:R-:W0:Y:S01]  /*09e0*/  S2UR UR6, SR_CgaCtaId ;  /* 0x00000000000679c3 */ /* 0x000e220000008800 */
[----:B------:R-:W-:Y:S01]  /*09f0*/  UMOV UR4, 0x400 ;  /* 0x0000040000047882 */ /* 0x000fe20000000000 */
[----:B------:R-:W-:Y:S01]  /*0a00*/  MOV R14, RZ ;  /* 0x000000ff000e7202 */ /* 0x000fe20000000f00 */
[----:B0-----:R-:W-:-:S03]  /*0a10*/  ULEA UR6, UR6, UR4, 0x18 ;  /* 0x0000000406067291 */ /* 0x001fc6000f8ec0ff */
[----:B------:R-:W-:-:S09]  /*0a20*/  UMOV UR4, URZ ;  /* 0x000000ff00047c82 */ /* 0x000fd20008000000 */
.L_x_34:
[----:B------:R-:W0:Y:S01]  /*0a30*/  LDC.64 R4, c[0x0][0x388] ;  /* 0x0000e200ff047b82 */ /* 0x000e220000000a00 */
[----:B------:R-:W-:-:S04]  /*0a40*/  IMAD R9, R10, R3, UR4 ;  /* 0x000000040a097e24 */ /* 0x000fc8000f8e0203 */
[----:B0-----:R-:W-:-:S05]  /*0a50*/  IMAD.WIDE R4, R9, 0x4, R4 ;  /* 0x0000000409047825 */ /* 0x001fca00078e0204 */
[----:B------:R-:W2:Y:S04]  /*0a60*/  LDG.E.CONSTANT R20, desc[UR8][R4.64] ;  /* 0x0000000804147981 */ /* 0x000ea8000c1e9900 */
[----:B------:R-:W3:Y:S04]  /*0a70*/  LDG.E.CONSTANT R15, desc[UR8][R4.64+0x4] ;  /* 0x00000408040f7981 */ /* 0x000ee8000c1e9900 */
[----:B------:R-:W4:Y:S04]  /*0a80*/  LDG.E.CONSTANT R18, desc[UR8][R4.64+0x8] ;  /* 0x0000080804127981 */ /* 0x000f28000c1e9900 */
[----:B------:R-:W5:Y:S04]  /*0a90*/  LDG.E.CONSTANT R19, desc[UR8][R4.64+0xc] ;  /* 0x00000c0804137981 */ /* 0x000f68000c1e9900 */
[----:B------:R-:W5:Y:S04]  /*0aa0*/  LDG.E.CONSTANT R16, desc[UR8][R4.64+0x10] ;  /* 0x0000100804107981 */ /* 0x000f68000c1e9900 */
[----:B------:R-:W5:Y:S01]  /*0ab0*/  LDG.E.CONSTANT R13, desc[UR8][R4.64+0x14] ;  /* 0x00001408040d7981 */ /* 0x000f62000c1e9900 */
[----:B------:R-:W-:-:S03]  /*0ac0*/  IMAD R12, R8, R3, UR4 ;  /* 0x00000004080c7e24 */ /* 0x000fc6000f8e0203 */
[----:B------:R-:W5:Y:S02]  /*0ad0*/  LDG.E.CONSTANT R9, desc[UR8][R4.64+0x18] ;  /* 0x0000180804097981 */ /* 0x000f64000c1e9900 */
[----:B------:R-:W-:-:S05]  /*0ae0*/  LEA R12, R12, UR6, 0x2 ;  /* 0x000000060c0c7c11 */ /* 0x000fca000f8e10ff */
[----:B------:R-:W2:Y:S04]  /*0af0*/  LDS R21, [R12] ;  /* 0x000000000c157984 */ /* 0x000ea80000000800 */
[----:B------:R-:W3:Y:S04]  /*0b00*/  LDS R25, [R12+0x4] ;  /* 0x000004000c197984 */ /* 0x000ee80000000800 */
[----:B------:R-:W4:Y:S04]  /*0b10*/  LDS R26, [R12+0x8] ;  /* 0x000008000c1a7984 */ /* 0x000f280000000800 */
[----:B------:R-:W-:Y:S01]  /*0b20*/  LDS R28, [R12+0x24] ;  /* 0x000024000c1c7984 */ /* 0x000fe20000000800 */
[----:B--2---:R-:W-:-:S03]  /*0b30*/  FFMA R24, R21, R20, R14 ;  /* 0x0000001415187223 */ /* 0x004fc6000000000e */
[----:B------:R-:W2:Y:S04]  /*0b40*/  LDG.E.CONSTANT R14, desc[UR8][R4.64+0x1c] ;  /* 0x00001c08040e7981 */ /* 0x000ea8000c1e9900 */
[----:B------:R-:W5:Y:S01]  /*0b50*/  LDS R20, [R12+0xc] ;  /* 0x00000c000c147984 */ /* 0x000f620000000800 */
[----:B---3--:R-:W-:-:S03]  /*0b60*/  FFMA R25, R25, R15, R24 ;  /* 0x0000000f19197223 */ /* 0x008fc60000000018 */
[----:B------:R-:W3:Y:S01]  /*0b70*/  LDG.E.CONSTANT R15, desc[UR8][R4.64+0x20] ;  /* 0x00002008040f7981 */ /* 0x000ee2000c1e9900 */
[----:B----4-:R-:W-:-:S03]  /*0b80*/  FFMA R25, R26, R18, R25 ;  /* 0x000000121a197223 */ /* 0x010fc60000000019 */
[----:B------:R-:W0:Y:S04]  /*0b90*/  LDS R21, [R12+0x10] ;  /* 0x000010000c157984 */ /* 0x000e280000000800 */
[----:B------:R-:W4:Y:S04]  /*0ba0*/  LDG.E.CONSTANT R18, desc[UR8][R4.64+0x24] ;  /* 0x0000240804127981 */ /* 0x000f28000c1e9900 */
[----:B------:R-:W1:Y:S01]  /*0bb0*/  LDS R24, [R12+0x14] ;  /* 0x000014000c187984 */ /* 0x000e620000000800 */
[----:B-----5:R-:W-:-:S03]  /*0bc0*/  FFMA R26, R20, R19, R25 ;  /* 0x00000013141a7223 */ /* 0x020fc60000000019 */
[----:B------:R-:W5:Y:S04]  /*0bd0*/  LDG.E.CONSTANT R19, desc[UR8][R4.64+0x28] ;  /* 0x0000280804137981 */ /* 0x000f68000c1e9900 */
[----:B------:R-:W5:Y:S01]  /*0be0*/  LDG.E.CONSTANT R20, desc[UR8][R4.64+0x2c] ;  /* 0x00002c0804147981 */ /* 0x000f62000c1e9900 */
[----:B0-----:R-:W-:-:S03]  /*0bf0*/  FFMA R25, R21, R16, R26 ;  /* 0x0000001015197223 */ /* 0x001fc6000000001a */
[----:B------:R-:W5:Y:S04]  /*0c00*/  LDG.E.CONSTANT R21, desc[UR8][R4.64+0x30] ;  /* 0x0000300804157981 */ /* 0x000f68000c1e9900 */
[----:B------:R-:W5:Y:S01]  /*0c10*/  LDG.E.CONSTANT R16, desc[UR8][R4.64+0x34] ;  /* 0x0000340804107981 */ /* 0x000f62000c1e9900 */
[----:B-1----:R-:W-:-:S03]  /*0c20*/  FFMA R26, R24, R13, R25 ;  /* 0x0000000d181a7223 */ /* 0x002fc60000000019 */
[----:B------:R-:W5:Y:S04]  /*0c30*/  LDG.E.CONSTANT R13, desc[UR8][R4.64+0x38] ;  /* 0x00003808040d7981 */ /* 0x000f68000c1e9900 */
[----:B------:R0:W5:Y:S04]  /*0c40*/  LDG.E.CONSTANT R24, desc[UR8][R4.64+0x3c] ;  /* 0x00003c0804187981 */ /* 0x000168000c1e9900 */
[----:B------:R-:W1:Y:S04]  /*0c50*/  LDS R25, [R12+0x18] ;  /* 0x000018000c197984 */ /* 0x000e680000000800 */
[----:B0-----:R-:W-:Y:S04]  /*0c60*/  LDS R4, [R12+0x38] ;  /* 0x000038000c047984 */ /* 0x001fe80000000800 */
[----:B------:R-:W-:Y:S01]  /*0c70*/  LDS R5, [R12+0x3c] ;  /* 0x00003c000c057984 */ /* 0x000fe20000000800 */
[----:B-1----:R-:W-:-:S03]  /*0c80*/  FFMA R9, R25, R9, R26 ;  /* 0x0000000919097223 */ /* 0x002fc6000000001a */
[----:B------:R-:W2:Y:S04]  /*0c90*/  LDS R26, [R12+0x1c] ;  /* 0x00001c000c1a7984 */ /* 0x000ea80000000800 */
[----:B------:R-:W3:Y:S01]  /*0ca0*/  LDS R25, [R12+0x20] ;  /* 0x000020000c197984 */ /* 0x000ee20000000800 */
[----:B------:R-:W-:-:S06]  /*0cb0*/  UIADD3 UR4, UPT, UPT, UR4, 0x10, URZ ;  /* 0x0000001004047890 */ /* 0x000fcc000fffe0ff */
[----:B------:R-:W-:Y:S01]  /*0cc0*/  ISETP.NE.AND P0, PT, R7, UR4, PT ;  /* 0x0000000407007c0c */ /* 0x000fe2000bf05270 */
[----:B--2---:R-:W-:Y:S02]  /*0cd0*/  FFMA R26, R26, R14, R9 ;  /* 0x0000000e1a1a7223 */ /* 0x004fe40000000009 */
[----:B------:R-:W5:Y:S04]  /*0ce0*/  LDS R14, [R12+0x28] ;  /* 0x000028000c0e7984 */ /* 0x000f680000000800 */
[----:B------:R-:W0:Y:S01]  /*0cf0*/  LDS R9, [R12+0x2c] ;  /* 0x00002c000c097984 */ /* 0x000e220000000800 */
[----:B---3--:R-:W-:-:S03]  /*0d00*/  FFMA R15, R25, R15, R26 ;  /* 0x0000000f190f7223 */ /* 0x008fc6000000001a */
[----:B------:R-:W1:Y:S01]  /*0d10*/  LDS R26, [R12+0x30] ;  /* 0x000030000c1a7984 */ /* 0x000e620000000800 */
[----:B----4-:R-:W-:-:S03]  /*0d20*/  FFMA R15, R28, R18, R15 ;  /* 0x000000121c0f7223 */ /* 0x010fc6000000000f */
[----:B------:R-:W2:Y:S01]  /*0d30*/  LDS R18, [R12+0x34] ;  /* 0x000034000c127984 */ /* 0x000ea20000000800 */
[----:B-----5:R-:W-:-:S04]  /*0d40*/  FFMA R14, R14, R19, R15 ;  /* 0x000000130e0e7223 */ /* 0x020fc8000000000f */
[----:B0-----:R-:W-:-:S04]  /*0d50*/  FFMA R9, R9, R20, R14 ;  /* 0x0000001409097223 */ /* 0x001fc8000000000e */
[----:B-1----:R-:W-:-:S04]  /*0d60*/  FFMA R9, R26, R21, R9 ;  /* 0x000000151a097223 */ /* 0x002fc80000000009 */
[----:B--2---:R-:W-:-:S04]  /*0d70*/  FFMA R9, R18, R16, R9 ;  /* 0x0000001012097223 */ /* 0x004fc80000000009 */
[----:B------:R-:W-:-:S04]  /*0d80*/  FFMA R4, R4, R13, R9 ;  /* 0x0000000d04047223 */ /* 0x000fc80000000009 */
[----:B------:R-:W-:Y:S01]  /*0d90*/  FFMA R14, R5, R24, R4 ;  /* 0x00000018050e7223 */ /* 0x000fe20000000004 */
[----:B------:R-:W-:Y:S06]  /*0da0*/  @P0 BRA `(.L_x_34) ;  /* 0xfffffffc00200947 */ /* 0x000fec000383ffff */
[----:B------:R-:W-:-:S07]  /*0db0*/  MOV R9, R7 ;  /* 0x0000000700097202 */ /* 0x000fce0000000f00 */
.L_x_33:
[----:B------:R-:W-:-:S13]  /*0dc0*/  ISETP.NE.AND P0, PT, R23, RZ, PT ;  /* 0x000000ff1700720c */ /* 0x000fda0003f05270 */
[----:B------:R-:W-:Y:S05]  /*0dd0*/  @!P0 BRA `(.L_x_35) ;  /* 0x0000000400508947 */ /* 0x000fea0003800000 */
[----:B------:R-:W-:Y:S02]  /*0de0*/  IADD3 R4, PT, PT, R23, -0x1, RZ ;  /* 0xffffffff17047810 */ /* 0x000fe40007ffe0ff */
[----:B------:R-:W-:Y:S02]  /*0df0*/  ISETP.NE.AND P1, PT, R22, RZ, PT ;  /* 0x000000ff1600720c */ /* 0x000fe40003f25270 */
[----:B------:R-:W-:-:S13]  /*0e00*/  ISETP.GE.U32.AND P0, PT, R4, 0x7, PT ;  /* 0x000000070400780c */ /* 0x000fda0003f06070 */
[----:B------:R-:W-:Y:S05]  /*0e10*/  @!P0 BRA `(.L_x_36) ;  /* 0x0000000000848947 */ /* 0x000fea0003800000 */
        /* <DEDUP_REMOVED lines=10> */
[----:B------:R0:W5:Y:S01]  /*0ec0*/  LDG.E.CONSTANT R20, desc[UR8][R4.64+0x1c] ;  /* 0x00001c0804147981 */ /* 0x000162000c1e9900 */
[----:B------:R-:W1:Y:S01]  /*0ed0*/  S2UR UR6, SR_CgaCtaId ;  /* 0x00000000000679c3 */ /* 0x000e620000008800 */
[----:B------:R-:W-:Y:S01]  /*0ee0*/  UMOV UR4, 0x400 ;  /* 0x0000040000047882 */ /* 0x000fe20000000000 */
[----:B------:R-:W-:Y:S01]  /*0ef0*/  IMAD R21, R8, R3, R9 ;  /* 0x0000000308157224 */ /* 0x000fe200078e0209 */
[----:B------:R-:W-:Y:S01]  /*0f00*/  IADD3 R9, PT, PT, R9, 0x8, RZ ;  /* 0x0000000809097810 */ /* 0x000fe20007ffe0ff */
[----:B-1----:R-:W-:-:S06]  /*0f10*/  ULEA UR4, UR6, UR4, 0x18 ;  /* 0x0000000406047291 */ /* 0x002fcc000f8ec0ff */
[----:B------:R-:W-:-:S05]  /*0f20*/  LEA R21, R21, UR4, 0x2 ;  /* 0x0000000415157c11 */ /* 0x000fca000f8e10ff */
[----:B------:R-:W2:Y:S04]  /*0f30*/  LDS R25, [R21] ;  /* 0x0000000015197984 */ /* 0x000ea80000000800 */
[----:B------:R-:W3:Y:S04]  /*0f40*/  LDS R27, [R21+0x4] ;  /* 0x00000400151b7984 */ /* 0x000ee80000000800 */
[----:B0-----:R-:W-:Y:S04]  /*0f50*/  LDS R4, [R21+0x14] ;  /* 0x0000140015047984 */ /* 0x001fe80000000800 */
[----:B------:R-:W-:Y:S01]  /*0f60*/  LDS R5, [R21+0x18] ;  /* 0x0000180015057984 */ /* 0x000fe20000000800 */
[----:B--2---:R-:W-:-:S03]  /*0f70*/  FFMA R24, R25, R24, R14 ;  /* 0x0000001819187223 */ /* 0x004fc6000000000e */
[----:B------:R-:W4:Y:S01]  /*0f80*/  LDS R14, [R21+0x8] ;  /* 0x00000800150e7984 */ /* 0x000f220000000800 */
[----:B---3--:R-:W-:-:S03]  /*0f90*/  FFMA R19, R27, R19, R24 ;  /* 0x000000131b137223 */ /* 0x008fc60000000018 */
[----:B------:R-:W5:Y:S04]  /*0fa0*/  LDS R25, [R21+0xc] ;  /* 0x00000c0015197984 */ /* 0x000f680000000800 */
[----:B------:R-:W0:Y:S01]  /*0fb0*/  LDS R24, [R21+0x10] ;  /* 0x0000100015187984 */ /* 0x000e220000000800 */
[----:B----4-:R-:W-:-:S03]  /*0fc0*/  FFMA R14, R14, R16, R19 ;  /* 0x000000100e0e7223 */ /* 0x010fc60000000013 */
[----:B------:R-:W1:Y:S01]  /*0fd0*/  LDS R16, [R21+0x1c] ;  /* 0x00001c0015107984 */ /* 0x000e620000000800 */
[----:B-----5:R-:W-:-:S04]  /*0fe0*/  FFMA R25, R25, R12, R14 ;  /* 0x0000000c19197223 */ /* 0x020fc8000000000e */
[----:B0-----:R-:W-:-:S04]  /*0ff0*/  FFMA R25, R24, R18, R25 ;  /* 0x0000001218197223 */ /* 0x001fc80000000019 */
[----:B------:R-:W-:-:S04]  /*1000*/  FFMA R4, R4, R15, R25 ;  /* 0x0000000f04047223 */ /* 0x000fc80000000019 */
[----:B------:R-:W-:-:S04]  /*1010*/  FFMA R5, R5, R13, R4 ;  /* 0x0000000d05057223 */ /* 0x000fc80000000004 */
[----:B-1----:R-:W-:-:S07]  /*1020*/  FFMA R14, R16, R20, R5 ;  /* 0x00000014100e7223 */ /* 0x002fce0000000005 */
.L_x_36:
        /* <DEDUP_REMOVED lines=18> */
[----:B------:R-:W2:Y:S04]  /*1150*/  LDS R13, [R12] ;  /* 0x000000000c0d7984 */ /* 0x000ea80000000800 */
[----:B------:R-:W3:Y:S04]  /*1160*/  LDS R16, [R12+0x4] ;  /* 0x000004000c107984 */ /* 0x000ee80000000800 */
[----:B------:R-:W4:Y:S04]  /*1170*/  LDS R20, [R12+0x8] ;  /* 0x000008000c147984 */ /* 0x000f280000000800 */
[----:B------:R-:W5:Y:S01]  /*1180*/  LDS R24, [R12+0xc] ;  /* 0x00000c000c187984 */ /* 0x000f620000000800 */
[----:B--2---:R-:W-:-:S04]  /*1190*/  FFMA R13, R13, R15, R14 ;  /* 0x0000000f0d0d7223 */ /* 0x004fc8000000000e */
[----:B---3--:R-:W-:-:S04]  /*11a0*/  FFMA R13, R16, R18, R13 ;  /* 0x00000012100d7223 */ /* 0x008fc8000000000d */
[----:B----4-:R-:W-:-:S04]  /*11b0*/  FFMA R13, R20, R19, R13 ;  /* 0x00000013140d7223 */ /* 0x010fc8000000000d */
[----:B-----5:R-:W-:-:S07]  /*11c0*/  FFMA R14, R24, R21, R13 ;  /* 0x00000015180e7223 */ /* 0x020fce000000000d */
.L_x_37:
[----:B------:R-:W-:Y:S05]  /*11d0*/  @!P1 BRA `(.L_x_35) ;  /* 0x0000000000509947 */ /* 0x000fea0003800000 */
[----:B------:R-:W0:Y:S01]  /*11e0*/  LDC.64 R4, c[0x0][0x388] ;  /* 0x0000e200ff047b82 */ /* 0x000e220000000a00 */
[----:B------:R-:W-:-:S04]  /*11f0*/  IMAD R13, R10, R3, R9 ;  /* 0x000000030a0d7224 */ /* 0x000fc800078e0209 */
[----:B0-----:R-:W-:-:S05]  /*1200*/  IMAD.WIDE R4, R13, 0x4, R4 ;  /* 0x000000040d047825 */ /* 0x001fca00078e0204 */
[----:B------:R-:W2:Y:S01]  /*1210*/  LDG.E.CONSTANT R10, desc[UR8][R4.64] ;  /* 0x00000008040a7981 */ /* 0x000ea2000c1e9900 */
[----:B------:R-:W0:Y:S01]  /*1220*/  S2UR UR6, SR_CgaCtaId ;  /* 0x00000000000679c3 */ /* 0x000e220000008800 */
[----:B------:R-:W-:Y:S01]  /*1230*/  UMOV UR4, 0x400 ;  /* 0x0000040000047882 */ /* 0x000fe20000000000 */
[----:B------:R-:W-:Y:S01]  /*1240*/  IMAD R3, R8, R3, R9 ;  /* 0x0000000308037224 */ /* 0x000fe200078e0209 */
[----:B------:R-:W-:Y:S01]  /*1250*/  ISETP.NE.AND P0, PT, R6, 0x1, PT ;  /* 0x000000010600780c */ /* 0x000fe20003f05270 */
[----:B0-----:R-:W-:-:S06]  /*1260*/  ULEA UR4, UR6, UR4, 0x18 ;  /* 0x0000000406047291 */ /* 0x001fcc000f8ec0ff */
[----:B------:R-:W-:-:S05]  /*1270*/  LEA R12, R3, UR4, 0x2 ;  /* 0x00000004030c7c11 */ /* 0x000fca000f8e10ff */
[----:B------:R-:W2:Y:S02]  /*1280*/  LDS R3, [R12] ;  /* 0x000000000c037984 */ /* 0x000ea40000000800 */
[----:B--2---:R-:W-:Y:S01]  /*1290*/  FFMA R14, R3, R10, R14 ;  /* 0x0000000a030e7223 */ /* 0x004fe2000000000e */
[----:B------:R-:W-:Y:S06]  /*12a0*/  @!P0 BRA `(.L_x_35) ;  /* 0x00000000001c8947 */ /* 0x000fec0003800000 */
[----:B------:R-:W-:Y:S01]  /*12b0*/  ISETP.NE.AND P0, PT, R6, 0x2, PT ;  /* 0x000000020600780c */ /* 0x000fe20003f05270 */
[----:B------:R-:W2:Y:S04]  /*12c0*/  LDG.E.CONSTANT R9, desc[UR8][R4.64+0x4] ;  /* 0x0000040804097981 */ /* 0x000ea8000c1e9900 */
[----:B------:R-:W2:Y:S08]  /*12d0*/  LDS R3, [R12+0x4] ;  /* 0x000004000c037984 */ /* 0x000eb00000000800 */
[----:B------:R-:W3:Y:S04]  /*12e0*/  @P0 LDG.E.CONSTANT R10, desc[UR8][R4.64+0x8] ;  /* 0x00000808040a0981 */ /* 0x000ee8000c1e9900 */
[----:B------:R-:W3:Y:S01]  /*12f0*/  @P0 LDS R13, [R12+0x8] ;  /* 0x000008000c0d0984 */ /* 0x000ee20000000800 */
[----:B--2---:R-:W-:-:S04]  /*1300*/  FFMA R14, R3, R9, R14 ;  /* 0x00000009030e7223 */ /* 0x004fc8000000000e */
[----:B---3--:R-:W-:-:S07]  /*1310*/  @P0 FFMA R14, R13, R10, R14 ;  /* 0x0000000a0d0e0223 */ /* 0x008fce000000000e */
.L_x_35:
[----:B------:R-:W0:Y:S01]  /*1320*/  LDCU UR4, c[0x0][0x3b0] ;  /* 0x00007600ff0477ac */ /* 0x000e220008000800 */
[C---:B------:R-:W-:Y:S02]  /*1330*/  LEA R3, R0.reuse, R1, 0x2 ;  /* 0x0000000100037211 */ /* 0x040fe400078e10ff */
[----:B------:R-:W-:-:S04]  /*1340*/  IADD3 R0, PT, PT, R0, 0x1, RZ ;  /* 0x0000000100007810 */ /* 0x000fc80007ffe0ff */
[----:B------:R-:W-:Y:S01]  /*1350*/  ISETP.NE.AND P0, PT, R0, R2, PT ;  /* 0x000000020000720c */ /* 0x000fe20003f05270 */
[----:B0-----:R-:W-:-:S05]  /*1360*/  FMUL R14, R14, UR4 ;  /* 0x000000040e0e7c20 */ /* 0x001fca0008400000 */
[----:B------:R4:W-:Y:S01]  /*1370*/  STL [R3], R14 ;  /* 0x0000000e03007387 */ /* 0x0009e20000100800 */
[----:B------:R-:W-:-:S06]  /*1380*/  FMNMX R17, R14, R17, !PT ;  /* 0x000000110e117209 */ /* 0x000fcc0007800000 */
[----:B------:R-:W-:Y:S05]  /*1390*/  @!P0 BRA `(.L_x_31) ;  /* 0x0000000000c88947 */ /* 0x000fea0003800000 */
[----:B------:R-:W-:Y:S05]  /*13a0*/  BRA `(.L_x_38) ;  /* 0xfffffff400707947 */ /* 0x000fea000383ffff */
.L_x_32:
[----:B------:R-:W0:Y:S01]  /*13b0*/  LDCU UR4, c[0x0][0x3b0] ;  /* 0x00007600ff0477ac */ /* 0x000e220008000800 */
[C---:B------:R-:W-:Y:S01]  /*13c0*/  ISETP.GE.U32.AND P0, PT, R2.reuse, 0x8, PT ;  /* 0x000000080200780c */ /* 0x040fe20003f06070 */
[----:B------:R-:W-:Y:S01]  /*13d0*/  HFMA2 R0, -RZ, RZ, 0, 0 ;  /* 0x00000000ff007431 */ /* 0x000fe200000001ff */
[----:B------:R-:W-:Y:S02]  /*13e0*/  LOP3.LUT R9, R2, 0x7, RZ, 0xc0, !PT ;  /* 0x0000000702097812 */ /* 0x000fe400078ec0ff */
[----:B------:R-:W-:Y:S02]  /*13f0*/  MOV R17, 0xff800000 ;  /* 0xff80000000117802 */ /* 0x000fe40000000f00 */
[----:B------:R-:W-:Y:S01]  /*1400*/  ISETP.NE.AND P1, PT, R9, RZ, PT ;  /* 0x000000ff0900720c */ /* 0x000fe20003f25270 */
[----:B0-----:R-:W-:-:S06]  /*1410*/  FMUL R12, RZ, UR4 ;  /* 0x00000004ff0c7c20 */ /* 0x001fcc0008400000 */
[----:B------:R-:W-:Y:S06]  /*1420*/  @!P0 BRA `(.L_x_39) ;  /* 0x0000000000448947 */ /* 0x000fec0003800000 */
[----:B------:R-:W-:Y:S02]  /*1430*/  LOP3.LUT R0, R2, 0x7ffffff8, RZ, 0xc0, !PT ;  /* 0x7ffffff802007812 */ /* 0x000fe400078ec0ff */
[----:B------:R-:W-:Y:S02]  /*1440*/  MOV R17, 0xff800000 ;  /* 0xff80000000117802 */ /* 0x000fe40000000f00 */
[----:B------:R-:W-:-:S07]  /*1450*/  MOV R3, RZ ;  /* 0x000000ff00037202 */ /* 0x000fce0000000f00 */
.L_x_40:
[----:B0-----:R-:W-:Y:S02]  /*1460*/  LEA R8, R3, R1, 0x2 ;  /* 0x0000000103087211 */ /* 0x001fe400078e10ff */
[-C--:B------:R-:W-:Y:S02]  /*1470*/  MOV R13, R12.reuse ;  /* 0x0000000c000d7202 */ /* 0x080fe40000000f00 */
[-C--:B------:R-:W-:Y:S02]  /*1480*/  MOV R14, R12.reuse ;  /* 0x0000000c000e7202 */ /* 0x080fe40000000f00 */
[-C--:B------:R-:W-:Y:S02]  /*1490*/  MOV R4, R12.reuse ;  /* 0x0000000c00047202 */ /* 0x080fe40000000f00 */
[-C--:B--2---:R-:W-:Y:S02]  /*14a0*/  MOV R5, R12.reuse ;  /* 0x0000000c00057202 */ /* 0x084fe40000000f00 */
[----:B------:R-:W-:-:S02]  /*14b0*/  MOV R6, R12 ;  /* 0x0000000c00067202 */ /* 0x000fc40000000f00 */
[-C--:B------:R-:W-:Y:S02]  /*14c0*/  MOV R7, R12.reuse ;  /* 0x0000000c00077202 */ /* 0x080fe40000000f00 */
[----:B------:R-:W-:Y:S02]  /*14d0*/  MOV R15, R12 ;  /* 0x0000000c000f7202 */ /* 0x000fe40000000f00 */
[----:B------:R-:W-:Y:S01]  /*14e0*/  IADD3 R3, PT, PT, R3, 0x8, RZ ;  /* 0x0000000803037810 */ /* 0x000fe20007ffe0ff */
[----:B------:R0:W-:Y:S01]  /*14f0*/  STL.128 [R8+0x10], R4 ;  /* 0x0000100408007387 */ /* 0x0001e20000100c00 */
[----:B------:R-:W-:Y:S02]  /*1500*/  FMNMX R17, R12, R17, !PT ;  /* 0x000000110c117209 */ /* 0x000fe40007800000 */
[----:B------:R-:W-:Y:S01]  /*1510*/  ISETP.NE.AND P0, PT, R3, R0, PT ;  /* 0x000000000300720c */ /* 0x000fe20003f05270 */
[----:B------:R0:W-:-:S12]  /*1520*/  STL.128 [R8], R12 ;  /* 0x0000000c08007387 */ /* 0x0001d80000100c00 */
[----:B------:R-:W-:Y:S05]  /*1530*/  @P0 BRA `(.L_x_40) ;  /* 0xfffffffc00c80947 */ /* 0x000fea000383ffff */
.L_x_39:
[----:B------:R-:W-:Y:S05]  /*1540*/  @!P1 BRA `(.L_x_31) ;  /* 0x00000000005c9947 */ /* 0x000fea0003800000 */
[----:B------:R-:W-:Y:S02]  /*1550*/  ISETP.GE.U32.AND P0, PT, R9, 0x4, PT ;  /* 0x000000040900780c */ /* 0x000fe40003f06070 */
[-C--:B0-----:R-:W-:Y:S02]  /*1560*/  MOV R13, R12.reuse ;  /* 0x0000000c000d7202 */ /* 0x081fe40000000f00 */
[-C--:B--2---:R-:W-:Y:S02]  /*1570*/  MOV R6, R12.reuse ;  /* 0x0000000c00067202 */ /* 0x084fe40000000f00 */
[----:B------:R-:W-:Y:S02]  /*1580*/  MOV R7, R12 ;  /* 0x0000000c00077202 */ /* 0x000fe40000000f00 */
[----:B------:R-:W-:-:S04]  /*1590*/  LOP3.LUT R3, R2, 0x3, RZ, 0xc0, !PT ;  /* 0x0000000302037812 */ /* 0x000fc800078ec0ff */
[----:B------:R-:W-:Y:S02]  /*15a0*/  ISETP.NE.AND P1, PT, R3, RZ, PT ;  /* 0x000000ff0300720c */ /* 0x000fe40003f25270 */
[C---:B------:R-:W-:Y:S02]  /*15b0*/  @P0 LEA R4, R0.reuse, R1, 0x2 ;  /* 0x0000000100040211 */ /* 0x040fe400078e10ff */
[----:B------:R-:W-:Y:S02]  /*15c0*/  @P0 FMNMX R17, R17, R12, !PT ;  /* 0x0000000c11110209 */ /* 0x000fe40007800000 */
[----:B------:R-:W-:Y:S01]  /*15d0*/  @P0 IADD3 R0, PT, PT, R0, 0x4, RZ ;  /* 0x0000000400000810 */ /* 0x000fe20007ffe0ff */
[----:B------:R1:W-:Y:S04]  /*15e0*/  @P0 STL.64 [R4], R12 ;  /* 0x0000000c04000387 */ /* 0x0003e80000100a00 */
[----:B------:R1:W-:Y:S02]  /*15f0*/  @P0 STL.64 [R4+0x8], R6 ;  /* 0x0000080604000387 */ /* 0x0003e40000100a00 */
[----:B------:R-:W-:Y:S05]  /*1600*/  @!P1 BRA `(.L_x_31) ;  /* 0x00000000002c9947 */ /* 0x000fea0003800000 */
[----:B------:R-:W-:Y:S02]  /*1610*/  ISETP.NE.AND P0, PT, R3, 0x1, PT ;  /* 0x000000010300780c */ /* 0x000fe40003f05270 */
[----:B------:R-:W-:Y:S02]  /*1620*/  LOP3.LUT R3, R2, 0x1, RZ, 0xc0, !PT ;  /* 0x0000000102037812 */ /* 0x000fe400078ec0ff */
[----:B-1----:R-:W-:Y:S02]  /*1630*/  MOV R13, R12 ;  /* 0x0000000c000d7202 */ /* 0x002fe40000000f00 */
[----:B------:R-:W-:-:S07]  /*1640*/  ISETP.NE.U32.AND P1, PT, R3, 0x1, PT ;  /* 0x000000010300780c */ /* 0x000fce0003f25070 */
[CC--:B------:R-:W-:Y:S02]  /*1650*/  @P0 LEA R4, R0.reuse, R1.reuse, 0x2 ;  /* 0x0000000100040211 */ /* 0x0c0fe400078e10ff */
[----:B------:R-:W-:Y:S02]  /*1660*/  @P0 IADD3 R0, PT, PT, R0, 0x2, RZ ;  /* 0x0000000200000810 */ /* 0x000fe40007ffe0ff */
[-C--:B------:R-:W-:Y:S01]  /*1670*/  @P0 FMNMX R17, R17, R12.reuse, !PT ;  /* 0x0000000c11110209 */ /* 0x080fe20007800000 */
[----:B------:R3:W-:Y:S01]  /*1680*/  @P0 STL.64 [R4], R12 ;  /* 0x0000000c04000387 */ /* 0x0007e20000100a00 */
[----:B------:R-:W-:Y:S02]  /*1690*/  @!P1 LEA R3, R0, R1, 0x2 ;  /* 0x0000000100039211 */ /* 0x000fe400078e10ff */
[----:B------:R-:W-:-:S03]  /*16a0*/  @!P1 FMNMX R17, R17, R12, !PT ;  /* 0x0000000c11119209 */ /* 0x000fc60007800000 */
[----:B------:R3:W-:Y:S04]  /*16b0*/  @!P1 STL [R3], R12 ;  /* 0x0000000c03009387 */ /* 0x0007e80000100800 */
.L_x_31:
[----:B------:R-:W-:Y:S01]  /*16c0*/  ISETP.GE.AND P1, PT, R2, 0x1, PT ;  /* 0x000000010200780c */ /* 0x000fe20003f26270 */
[----:B------:R-:W-:-:S12]  /*16d0*/  HFMA2 R9, -RZ, RZ, 0, 0 ;  /* 0x00000000ff097431 */ /* 0x000fd800000001ff */
[----:B------:R-:W-:Y:S05]  /*16e0*/  @!P1 BRA `(.L_x_41) ;  /* 0x0000000c00349947 */ /* 0x000fea0003800000 */
[C---:B------:R-:W-:Y:S02]  /*16f0*/  ISETP.GE.U32.AND P2, PT, R2.reuse, 0x8, PT ;  /* 0x000000080200780c */ /* 0x040fe40003f46070 */
[----:B------:R-:W-:Y:S02]  /*1700*/  LOP3.LUT R16, R2, 0x7, RZ, 0xc0, !PT ;  /* 0x0000000702107812 */ /* 0x000fe400078ec0ff */
[----:B------:R-:W-:Y:S02]  /*1710*/  MOV R9, RZ ;  /* 0x000000ff00097202 */ /* 0x000fe40000000f00 */
[----:B------:R-:W-:Y:S02]  /*1720*/  ISETP.NE.AND P0, PT, R16, RZ, PT ;  /* 0x000000ff1000720c */ /* 0x000fe40003f05270 */
[----:B------:R-:W-:-:S05]  /*1730*/  MOV R0, RZ ;  /* 0x000000ff00007202 */ /* 0x000fca0000000f00 */
[----:B------:R-:W-:Y:S06]  /*1740*/  @!P2 BRA `(.L_x_42) ;  /* 0x000000040074a947 */ /* 0x000fec0003800000 */
[----:B---34-:R-:W-:Y:S01]  /*1750*/  HFMA2 R3, -RZ, RZ, 0, 0 ;  /* 0x00000000ff037431 */ /* 0x018fe200000001ff */
[----:B------:R-:W-:Y:S02]  /*1760*/  LOP3.LUT R0, R2, 0x7ffffff8, RZ, 0xc0, !PT ;  /* 0x7ffffff802007812 */ /* 0x000fe400078ec0ff */
[----:B------:R-:W-:-:S07]  /*1770*/  MOV R9, RZ ;  /* 0x000000ff00097202 */ /* 0x000fce0000000f00 */
.L_x_43:
[----:B0-2---:R-:W-:-:S05]  /*1780*/  LEA R8, R3, R1, 0x2 ;  /* 0x0000000103087211 */ /* 0x005fca00078e10ff */
[----:B-12---:R-:W2:Y:S04]  /*1790*/  LDL.128 R4, [R8] ;  /* 0x0000000008047983 */ /* 0x006ea80000100c00 */
[----:B------:R-:W3:Y:S01]  /*17a0*/  LDL.128 R12, [R8+0x10] ;  /* 0x00001000080c7983 */ /* 0x000ee20000100c00 */
[----:B------:R-:W-:Y:S02]  /*17b0*/  MOV R20, 0x3bbb989d ;  /* 0x3bbb989d00147802 */ /* 0x000fe40000000f00 */
[----:B------:R-:W-:Y:S02]  /*17c0*/  MOV R21, 0x437c0000 ;  /* 0x437c000000157802 */ /* 0x000fe40000000f00 */
[----:B------:R-:W-:-:S04]  /*17d0*/  IADD3 R3, PT, PT, R3, 0x8, RZ ;  /* 0x0000000803037810 */ /* 0x000fc80007ffe0ff */
[----:B------:R-:W-:Y:S01]  /*17e0*/  ISETP.NE.AND P2, PT, R3, R0, PT ;  /* 0x000000000300720c */ /* 0x000fe20003f45270 */
[--C-:B--2---:R-:W-:Y:S01]  /*17f0*/  FADD R25, R4, -R17.reuse ;  /* 0x8000001104197221 */ /* 0x104fe20000000000 */
[--C-:B------:R-:W-:Y:S01]  /*1800*/  FADD R19, R5, -R17.reuse ;  /* 0x8000001105137221 */ /* 0x100fe20000000000 */
[--C-:B------:R-:W-:Y:S01]  /*1810*/  FADD R23, R6, -R17.reuse ;  /* 0x8000001106177221 */ /* 0x100fe20000000000 */
[--C-:B------:R-:W-:Y:S01]  /*1820*/  FADD R27, R7, -R17.reuse ;  /* 0x80000011071b7221 */ /* 0x100fe20000000000 */
[-C--:B------:R-:W-:Y:S01]  /*1830*/  FFMA.SAT R4, R25, R20.reuse, 0.5 ;  /* 0x3f00000019047423 */ /* 0x080fe20000002014 */
[-C--:B------:R-:W-:Y:S01]  /*1840*/  FFMA.SAT R18, R19, R20.reuse, 0.5 ;  /* 0x3f00000013127423 */ /* 0x080fe20000002014 */
[-C--:B------:R-:W-:Y:S01]  /*1850*/  FFMA.SAT R10, R23, R20.reuse, 0.5 ;  /* 0x3f000000170a7423 */ /* 0x080fe20000002014 */
[----:B------:R-:W-:Y:S01]  /*1860*/  FFMA.SAT R24, R27, R20, 0.5 ;  /* 0x3f0000001b187423 */ /* 0x000fe20000002014 */
[-C--:B------:R-:W-:Y:S01]  /*1870*/  FFMA.RM R5, R4, R21.reuse, 12582913 ;  /* 0x4b40000104057423 */ /* 0x080fe20000004015 */
[-C--:B------:R-:W-:Y:S01]  /*1880*/  FFMA.RM R18, R18, R21.reuse, 12582913 ;  /* 0x4b40000112127423 */ /* 0x080fe20000004015 */
[----:B---3--:R-:W-:Y:S01]  /*1890*/  FADD R13, R13, -R17 ;  /* 0x800000110d0d7221 */ /* 0x008fe20000000000 */
[----:B------:R-:W-:Y:S01]  /*18a0*/  FFMA.RM R7, R24, R21, 12582913 ;  /* 0x4b40000118077423 */ /* 0x000fe20000004015 */
[C---:B------:R-:W-:Y:S01]  /*18b0*/  FADD R4, R5.reuse, -12583039 ;  /* 0xcb40007f05047421 */ /* 0x040fe20000000000 */
[----:B------:R-:W-:Y:S01]  /*18c0*/  FADD R6, R18, -12583039 ;  /* 0xcb40007f12067421 */ /* 0x000fe20000000000 */
[----:B------:R-:W-:-:S02]  /*18d0*/  SHF.L.U32 R5, R5, 0x17, RZ ;  /* 0x0000001705057819 */ /* 0x000fc400000006ff */
[----:B------:R-:W-:Y:S01]  /*18e0*/  FFMA R22, R25, 1.4426950216293334961, -R4 ;  /* 0x3fb8aa3b19167823 */ /* 0x000fe20000000804 */
[-C--:B------:R-:W-:Y:S01]  /*18f0*/  FFMA.RM R4, R10, R21.reuse, 12582913 ;  /* 0x4b4000010a047423 */ /* 0x080fe20000004015 */
[----:B------:R-:W-:Y:S02]  /*1900*/  FFMA R6, R19, 1.4426950216293334961, -R6 ;  /* 0x3fb8aa3b13067823 */ /* 0x000fe40000000806 */
[----:B------:R-:W-:Y:S01]  /*1910*/  FFMA R22, R25, 1.925963033500011079e-08, R22 ;  /* 0x32a5706019167823 */ /* 0x000fe20000000016 */
[----:B------:R-:W-:Y:S01]  /*1920*/  FADD R10, R4, -12583039 ;  /* 0xcb40007f040a7421 */ /* 0x000fe20000000000 */
[----:B------:R-:W-:Y:S01]  /*1930*/  FADD R25, R12, -R17 ;  /* 0x800000110c197221 */ /* 0x000fe20000000000 */
[----:B------:R-:W-:Y:S02]  /*1940*/  FFMA R19, R19, 1.925963033500011079e-08, R6 ;  /* 0x32a5706013137823 */ /* 0x000fe40000000006 */
[----:B------:R-:W-:Y:S01]  /*1950*/  FFMA R6, R23, 1.4426950216293334961, -R10 ;  /* 0x3fb8aa3b17067823 */ /* 0x000fe2000000080a */
[----:B------:R-:W-:Y:S01]  /*1960*/  FADD R10, R7, -12583039 ;  /* 0xcb40007f070a7421 */ /* 0x000fe20000000000 */
[----:B------:R-:W-:Y:S01]  /*1970*/  FFMA.SAT R12, R25, R20, 0.5 ;  /* 0x3f000000190c7423 */ /* 0x000fe20000002014 */
[----:B------:R-:W0:Y:S01]  /*1980*/  MUFU.EX2 R22, R22 ;  /* 0x0000001600167308 */ /* 0x000e220000000800 */
[----:B------:R-:W-:Y:S01]  /*1990*/  FFMA R6, R23, 1.925963033500011079e-08, R6 ;  /* 0x32a5706017067823 */ /* 0x000fe20000000006 */
[----:B------:R-:W-:Y:S01]  /*19a0*/  FFMA R26, R27, 1.4426950216293334961, -R10 ;  /* 0x3fb8aa3b1b1a7823 */ /* 0x000fe2000000080a */
[----:B------:R-:W-:-:S03]  /*19b0*/  FFMA.RM R10, R12, R21, 12582913 ;  /* 0x4b4000010c0a7423 */ /* 0x000fc60000004015 */
[----:B------:R-:W-:Y:S01]  /*19c0*/  FFMA R26, R27, 1.925963033500011079e-08, R26 ;  /* 0x32a570601b1a7823 */ /* 0x000fe2000000001a */
[----:B------:R-:W-:Y:S01]  /*19d0*/  FADD R12, R10, -12583039 ;  /* 0xcb40007f0a0c7421 */ /* 0x000fe20000000000 */
[----:B------:R-:W-:Y:S01]  /*19e0*/  FADD R27, R14, -R17 ;  /* 0x800000110e1b7221 */ /* 0x000fe20000000000 */
[----:B------:R-:W-:Y:S02]  /*19f0*/  MUFU.EX2 R19, R19 ;  /* 0x0000001300137308 */ /* 0x000fe40000000800 */
[----:B------:R-:W-:Y:S01]  /*1a00*/  FFMA R12, R25, 1.4426950216293334961, -R12 ;  /* 0x3fb8aa3b190c7823 */ /* 0x000fe2000000080c */
[----:B------:R-:W-:-:S03]  /*1a10*/  FFMA.SAT R14, R27, R20, 0.5 ;  /* 0x3f0000001b0e7423 */ /* 0x000fc60000002014 */
[----:B------:R-:W-:Y:S01]  /*1a20*/  FFMA R23, R25, 1.925963033500011079e-08, R12 ;  /* 0x32a5706019177823 */ /* 0x000fe2000000000c */
[----:B------:R-:W-:Y:S01]  /*1a30*/  FADD R25, R15, -R17 ;  /* 0x800000110f197221 */ /* 0x000fe20000000000 */
[-C--:B------:R-:W-:Y:S01]  /*1a40*/  FFMA.SAT R12, R13, R20.reuse, 0.5 ;  /* 0x3f0000000d0c7423 */ /* 0x080fe20000002014 */
[-C--:B------:R-:W-:Y:S01]  /*1a50*/  FFMA.RM R15, R14, R21.reuse, 12582913 ;  /* 0x4b4000010e0f7423 */ /* 0x080fe20000004015 */
[----:B------:R-:W1:Y:S01]  /*1a60*/  MUFU.EX2 R6, R6 ;  /* 0x0000000600067308 */ /* 0x000e620000000800 */
[----:B------:R-:W-:Y:S01]  /*1a70*/  FFMA.SAT R20, R25, R20, 0.5 ;  /* 0x3f00000019147423 */ /* 0x000fe20000002014 */
[-C--:B------:R-:W-:Y:S01]  /*1a80*/  FFMA.RM R12, R12, R21.reuse, 12582913 ;  /* 0x4b4000010c0c7423 */ /* 0x080fe20000004015 */
[C---:B------:R-:W-:Y:S01]  /*1a90*/  FADD R14, R15.reuse, -12583039 ;  /* 0xcb40007f0f0e7421 */ /* 0x040fe20000000000 */
[----:B------:R-:W-:Y:S01]  /*1aa0*/  SHF.L.U32 R15, R15, 0x17, RZ ;  /* 0x000000170f0f7819 */ /* 0x000fe200000006ff */
[----:B------:R-:W-:Y:S01]  /*1ab0*/  FFMA.RM R21, R20, R21, 12582913 ;  /* 0x4b40000114157423 */ /* 0x000fe20000004015 */
[----:B------:R-:W-:Y:S01]  /*1ac0*/  FADD R24, R12, -12583039 ;  /* 0xcb40007f0c187421 */ /* 0x000fe20000000000 */
[----:B------:R-:W-:Y:S01]  /*1ad0*/  FFMA R14, R27, 1.4426950216293334961, -R14 ;  /* 0x3fb8aa3b1b0e7823 */ /* 0x000fe2000000080e */
[----:B------:R-:W-:Y:S01]  /*1ae0*/  MUFU.EX2 R23, R23 ;  /* 0x0000001700177308 */ /* 0x000fe20000000800 */
[----:B------:R-:W-:Y:S01]  /*1af0*/  FADD R28, R21, -12583039 ;  /* 0xcb40007f151c7421 */ /* 0x000fe20000000000 */
[----:B------:R-:W-:Y:S01]  /*1b00*/  FFMA R24, R13, 1.4426950216293334961, -R24 ;  /* 0x3fb8aa3b0d187823 */ /* 0x000fe20000000818 */
[----:B------:R-:W-:Y:S01]  /*1b10*/  FFMA R14, R27, 1.925963033500011079e-08, R14 ;  /* 0x32a570601b0e7823 */ /* 0x000fe2000000000e */
[----:B------:R-:W-:Y:S01]  /*1b20*/  SHF.L.U32 R21, R21, 0x17, RZ ;  /* 0x0000001715157819 */ /* 0x000fe200000006ff */
[----:B------:R-:W-:Y:S01]  /*1b30*/  FFMA R28, R25, 1.4426950216293334961, -R28 ;  /* 0x3fb8aa3b191c7823 */ /* 0x000fe2000000081c */
[----:B------:R-:W-:-:S02]  /*1b40*/  FFMA R24, R13, 1.925963033500011079e-08, R24 ;  /* 0x32a570600d187823 */ /* 0x000fc40000000018 */
[----:B------:R2:W3:Y:S01]  /*1b50*/  MUFU.EX2 R13, R26 ;  /* 0x0000001a000d7308 */ /* 0x0004e20000000800 */
[----:B------:R-:W-:Y:S01]  /*1b60*/  FFMA R27, R25, 1.925963033500011079e-08, R28 ;  /* 0x32a57060191b7823 */ /* 0x000fe2000000001c */
[----:B------:R-:W-:Y:S02]  /*1b70*/  SHF.L.U32 R28, R7, 0x17, RZ ;  /* 0x00000017071c7819 */ /* 0x000fe400000006ff */
[----:B------:R-:W-:Y:S01]  /*1b80*/  SHF.L.U32 R25, R4, 0x17, RZ ;  /* 0x0000001704197819 */ /* 0x000fe200000006ff */
[----:B0-----:R-:W-:Y:S01]  /*1b90*/  FMUL R4, R5, R22 ;  /* 0x0000001605047220 */ /* 0x001fe20000400000 */
[----:B------:R-:W-:Y:S02]  /*1ba0*/  SHF.L.U32 R22, R10, 0x17, RZ ;  /* 0x000000170a167819 */ /* 0x000fe400000006ff */
[----:B------:R-:W0:Y:S01]  /*1bb0*/  MUFU.EX2 R14, R14 ;  /* 0x0000000e000e7308 */ /* 0x000e220000000800 */
[----:B--2---:R-:W-:Y:S01]  /*1bc0*/  SHF.L.U32 R26, R18, 0x17, RZ ;  /* 0x00000017121a7819 */ /* 0x004fe200000006ff */
[----:B------:R-:W-:Y:S01]  /*1bd0*/  FADD R10, R4, R9 ;  /* 0x00000009040a7221 */ /* 0x000fe20000000000 */
[----:B-1----:R-:W-:-:S03]  /*1be0*/  FMUL R6, R25, R6 ;  /* 0x0000000619067220 */ /* 0x002fc60000400000 */
[----:B------:R-:W-:Y:S02]  /*1bf0*/  FMUL R5, R26, R19 ;  /* 0x000000131a057220 */ /* 0x000fe40000400000 */
[----:B------:R-:W1:Y:S01]  /*1c00*/  MUFU.EX2 R20, R24 ;  /* 0x0000001800147308 */ /* 0x000e620000000800 */
[----:B---3--:R-:W-:Y:S01]  /*1c10*/  FMUL R7, R28, R13 ;  /* 0x0000000d1c077220 */ /* 0x008fe20000400000 */
[----:B------:R-:W-:Y:S01]  /*1c20*/  SHF.L.U32 R13, R12, 0x17, RZ ;  /* 0x000000170c0d7819 */ /* 0x000fe200000006ff */
[----:B------:R-:W-:Y:S01]  /*1c30*/  FMUL R12, R22, R23 ;  /* 0x00000017160c7220 */ /* 0x000fe20000400000 */
[----:B------:R-:W-:Y:S02]  /*1c40*/  FADD R9, R10, R5 ;  /* 0x000000050a097221 */ /* 0x000fe40000000000 */
[----:B------:R2:W-:Y:S02]  /*1c50*/  STL.128 [R8], R4 ;  /* 0x0000000408007387 */ /* 0x0005e40000100c00 */
[----:B------:R-:W3:Y:S01]  /*1c60*/  MUFU.EX2 R18, R27 ;  /* 0x0000001b00127308 */ /* 0x000ee20000000800 */
[----:B0-----:R-:W-:Y:S01]  /*1c70*/  FMUL R14, R15, R14 ;  /* 0x0000000e0f0e7220 */ /* 0x001fe20000400000 */
[----:B------:R-:W-:-:S04]  /*1c80*/  FADD R10, R9, R6 ;  /* 0x00000006090a7221 */ /* 0x000fc80000000000 */
[----:B------:R-:W-:Y:S01]  /*1c90*/  FADD R9, R10, R7 ;  /* 0x000000070a097221 */ /* 0x000fe20000000000 */
[----:B-1----:R-:W-:-:S03]  /*1ca0*/  FMUL R13, R13, R20 ;  /* 0x000000140d0d7220 */ /* 0x002fc60000400000 */
[----:B------:R-:W-:-:S04]  /*1cb0*/  FADD R10, R9, R12 ;  /* 0x0000000c090a7221 */ /* 0x000fc80000000000 */
[----:B------:R-:W-:Y:S01]  /*1cc0*/  FADD R9, R10, R13 ;  /* 0x0000000d0a097221 */ /* 0x000fe20000000000 */
[----:B---3--:R-:W-:-:S03]  /*1cd0*/  FMUL R15, R21, R18 ;  /* 0x00000012150f7220 */ /* 0x008fc60000400000 */
[----:B------:R-:W-:Y:S02]  /*1ce0*/  FADD R10, R9, R14 ;  /* 0x0000000e090a7221 */ /* 0x000fe40000000000 */
[----:B------:R2:W-:Y:S02]  /*1cf0*/  STL.128 [R8+0x10], R12 ;  /* 0x0000100c08007387 */ /* 0x0005e40000100c00 */
[----:B------:R-:W-:Y:S01]  /*1d00*/  FADD R9, R10, R15 ;  /* 0x0000000f0a097221 */ /* 0x000fe20000000000 */
[----:B------:R-:W-:Y:S06]  /*1d10*/  @P2 BRA `(.L_x_43) ;  /* 0xfffffff800982947 */ /* 0x000fec000383ffff */
.L_x_42:
[----:B------:R-:W-:Y:S05]  /*1d20*/  @!P0 BRA `(.L_x_41) ;  /* 0x0000000400a48947 */ /* 0x000fea0003800000 */
[----:B------:R-:W-:Y:S02]  /*1d30*/  ISETP.GE.U32.AND P0, PT, R16, 0x4, PT ;  /* 0x000000041000780c */ /* 0x000fe40003f06070 */
[----:B------:R-:W-:-:S04]  /*1d40*/  LOP3.LUT R18, R2, 0x3, RZ, 0xc0, !PT ;  /* 0x0000000302127812 */ /* 0x000fc800078ec0ff */
[----:B------:R-:W-:-:S07]  /*1d50*/  ISETP.NE.AND P2, PT, R18, RZ, PT ;  /* 0x000000ff1200720c */ /* 0x000fce0003f45270 */
[----:B------:R-:W-:Y:S06]  /*1d60*/  @!P0 BRA `(.L_x_44) ;  /* 0x0000000000d08947 */ /* 0x000fec0003800000 */
[----:B---34-:R-:W-:-:S05]  /*1d70*/  LEA R3, R0, R1, 0x2 ;  /* 0x0000000100037211 */ /* 0x018fca00078e10ff */
[----:B012---:R-:W2:Y:S04]  /*1d80*/  LDL R4, [R3] ;  /* 0x0000000003047983 */ /* 0x007ea80000100800 */
[----:B------:R-:W3:Y:S04]  /*1d90*/  LDL R14, [R3+0x4] ;  /* 0x00000400030e7983 */ /* 0x000ee80000100800 */
[----:B------:R-:W4:Y:S04]  /*1da0*/  LDL R10, [R3+0x8] ;  /* 0x00000800030a7983 */ /* 0x000f280000100800 */
[----:B------:R-:W5:Y:S01]  /*1db0*/  LDL R12, [R3+0xc] ;  /* 0x00000c00030c7983 */ /* 0x000f620000100800 */
[----:B------:R-:W-:Y:S01]  /*1dc0*/  HFMA2 R6, -RZ, RZ, 3.7421875, 0 ;  /* 0x437c0000ff067431 */ /* 0x000fe200000001ff */
[----:B------:R-:W-:-:S02]  /*1dd0*/  MOV R13, 0x3bbb989d ;  /* 0x3bbb989d000d7802 */ /* 0x000fc40000000f00 */
[----:B------:R-:W-:Y:S01]  /*1de0*/  IADD3 R0, PT, PT, R0, 0x4, RZ ;  /* 0x0000000400007810 */ /* 0x000fe20007ffe0ff */
[----:B--2---:R-:W-:-:S04]  /*1df0*/  FADD R8, R4, -R17 ;  /* 0x8000001104087221 */ /* 0x004fc80000000000 */
[----:B------:R-:W-:Y:S01]  /*1e00*/  FFMA.SAT R5, R8, R13, 0.5 ;  /* 0x3f00000008057423 */ /* 0x000fe2000000200d */
[----:B---3--:R-:W-:-:S03]  /*1e10*/  FADD R14, -R17, R14 ;  /* 0x0000000e110e7221 */ /* 0x008fc60000000100 */
[-C--:B------:R-:W-:Y:S01]  /*1e20*/  FFMA.RM R4, R5, R6.reuse, 12582913 ;  /* 0x4b40000105047423 */ /* 0x080fe20000004006 */
[-C--:B------:R-:W-:Y:S01]  /*1e30*/  FFMA.SAT R5, R14, R13.reuse, 0.5 ;  /* 0x3f0000000e057423 */ /* 0x080fe2000000200d */
[----:B----4-:R-:W-:Y:S02]  /*1e40*/  FADD R7, R10, -R17 ;  /* 0x800000110a077221 */ /* 0x010fe40000000000 */
[----:B------:R-:W-:Y:S01]  /*1e50*/  FADD R15, R4, -12583039 ;  /* 0xcb40007f040f7421 */ /* 0x000fe20000000000 */
[-C--:B------:R-:W-:Y:S01]  /*1e60*/  FFMA.RM R5, R5, R6.reuse, 12582913 ;  /* 0x4b40000105057423 */ /* 0x080fe20000004006 */
[-C--:B------:R-:W-:Y:S01]  /*1e70*/  FFMA.SAT R21, R7, R13.reuse, 0.5 ;  /* 0x3f00000007157423 */ /* 0x080fe2000000200d */
[----:B-----5:R-:W-:Y:S01]  /*1e80*/  FADD R12, -R17, R12 ;  /* 0x0000000c110c7221 */ /* 0x020fe20000000100 */
[----:B------:R-:W-:Y:S01]  /*1e90*/  FFMA R15, R8, 1.4426950216293334961, -R15 ;  /* 0x3fb8aa3b080f7823 */ /* 0x000fe2000000080f */
[C---:B------:R-:W-:Y:S01]  /*1ea0*/  FADD R19, R5.reuse, -12583039 ;  /* 0xcb40007f05137421 */ /* 0x040fe20000000000 */
[----:B------:R-:W-:Y:S01]  /*1eb0*/  SHF.L.U32 R5, R5, 0x17, RZ ;  /* 0x0000001705057819 */ /* 0x000fe200000006ff */
[----:B------:R-:W-:Y:S01]  /*1ec0*/  FFMA.SAT R13, R12, R13, 0.5 ;  /* 0x3f0000000c0d7423 */ /* 0x000fe2000000200d */
[----:B------:R-:W-:Y:S01]  /*1ed0*/  FFMA R10, R8, 1.925963033500011079e-08, R15 ;  /* 0x32a57060080a7823 */ /* 0x000fe2000000000f */
[----:B------:R-:W-:Y:S01]  /*1ee0*/  FFMA.RM R8, R21, R6, 12582913 ;  /* 0x4b40000115087423 */ /* 0x000fe20000004006 */
[----:B------:R-:W-:-:S03]  /*1ef0*/  FFMA R19, R14, 1.4426950216293334961, -R19 ;  /* 0x3fb8aa3b0e137823 */ /* 0x000fc60000000813 */
[----:B------:R-:W-:Y:S01]  /*1f00*/  FADD R16, R8, -12583039 ;  /* 0xcb40007f08107421 */ /* 0x000fe20000000000 */
[----:B------:R-:W-:Y:S01]  /*1f10*/  FFMA R19, R14, 1.925963033500011079e-08, R19 ;  /* 0x32a570600e137823 */ /* 0x000fe20000000013 */
[----:B------:R-:W-:Y:S01]  /*1f20*/  FFMA.RM R14, R13, R6, 12582913 ;  /* 0x4b4000010d0e7423 */ /* 0x000fe20000004006 */
[----:B------:R-:W0:Y:S01]  /*1f30*/  MUFU.EX2 R10, R10 ;  /* 0x0000000a000a7308 */ /* 0x000e220000000800 */
[C---:B------:R-:W-:Y:S01]  /*1f40*/  FFMA R16, R7.reuse, 1.4426950216293334961, -R16 ;  /* 0x3fb8aa3b07107823 */ /* 0x040fe20000000810 */
[----:B------:R-:W-:Y:S01]  /*1f50*/  SHF.L.U32 R8, R8, 0x17, RZ ;  /* 0x0000001708087819 */ /* 0x000fe200000006ff */
[C---:B------:R-:W-:Y:S01]  /*1f60*/  FADD R13, R14.reuse, -12583039 ;  /* 0xcb40007f0e0d7421 */ /* 0x040fe20000000000 */
[----:B------:R-:W-:Y:S01]  /*1f70*/  SHF.L.U32 R14, R14, 0x17, RZ ;  /* 0x000000170e0e7819 */ /* 0x000fe200000006ff */
[----:B------:R-:W-:Y:S02]  /*1f80*/  FFMA R16, R7, 1.925963033500011079e-08, R16 ;  /* 0x32a5706007107823 */ /* 0x000fe40000000010 */
[C---:B------:R-:W-:Y:S01]  /*1f90*/  FFMA R7, R12.reuse, 1.4426950216293334961, -R13 ;  /* 0x3fb8aa3b0c077823 */ /* 0x040fe2000000080d */
[----:B------:R-:W1:Y:S03]  /*1fa0*/  MUFU.EX2 R6, R19 ;  /* 0x0000001300067308 */ /* 0x000e660000000800 */
[----:B------:R-:W-:Y:S01]  /*1fb0*/  FFMA R12, R12, 1.925963033500011079e-08, R7 ;  /* 0x32a570600c0c7823 */ /* 0x000fe20000000007 */
[----:B------:R-:W-:-:S04]  /*1fc0*/  SHF.L.U32 R7, R4, 0x17, RZ ;  /* 0x0000001704077819 */ /* 0x000fc800000006ff */
[----:B------:R-:W2:Y:S01]  /*1fd0*/  MUFU.EX2 R13, R16 ;  /* 0x00000010000d7308 */ /* 0x000ea20000000800 */
[----:B0-----:R-:W-:-:S04]  /*1fe0*/  FMUL R10, R7, R10 ;  /* 0x0000000a070a7220 */ /* 0x001fc80000400000 */
[----:B------:R-:W-:Y:S01]  /*1ff0*/  FADD R9, R9, R10 ;  /* 0x0000000a09097221 */ /* 0x000fe20000000000 */
[----:B------:R0:W-:Y:S02]  /*2000*/  STL [R3], R10 ;  /* 0x0000000a03007387 */ /* 0x0001e40000100800 */
[----:B------:R-:W3:Y:S01]  /*2010*/  MUFU.EX2 R15, R12 ;  /* 0x0000000c000f7308 */ /* 0x000ee20000000800 */
[----:B-1----:R-:W-:-:S04]  /*2020*/  FMUL R6, R5, R6 ;  /* 0x0000000605067220 */ /* 0x002fc80000400000 */
[----:B------:R-:W-:Y:S01]  /*2030*/  FADD R9, R9, R6 ;  /* 0x0000000609097221 */ /* 0x000fe20000000000 */
[----:B------:R0:W-:Y:S01]  /*2040*/  STL [R3+0x4], R6 ;  /* 0x0000040603007387 */ /* 0x0001e20000100800 */
[----:B--2---:R-:W-:-:S04]  /*2050*/  FMUL R8, R8, R13 ;  /* 0x0000000d08087220 */ /* 0x004fc80000400000 */
[----:B------:R-:W-:Y:S01]  /*2060*/  FADD R9, R9, R8 ;  /* 0x0000000809097221 */ /* 0x000fe20000000000 */
[----:B------:R0:W-:Y:S01]  /*2070*/  STL [R3+0x8], R8 ;  /* 0x0000080803007387 */ /* 0x0001e20000100800 */
[----:B---3--:R-:W-:-:S04]  /*2080*/  FMUL R14, R14, R15 ;  /* 0x0000000f0e0e7220 */ /* 0x008fc80000400000 */
[----:B------:R-:W-:Y:S01]  /*2090*/  FADD R9, R9, R14 ;  /* 0x0000000e09097221 */ /* 0x000fe20000000000 */
[----:B------:R0:W-:Y:S06]  /*20a0*/  STL [R3+0xc], R14 ;  /* 0x00000c0e03007387 */ /* 0x0001ec0000100800 */
.L_x_44:
[----:B------:R-:W-:Y:S05]  /*20b0*/  @!P2 BRA `(.L_x_41) ;  /* 0x0000000000c0a947 */ /* 0x000fea0003800000 */
[----:B------:R-:W-:Y:S02]  /*20c0*/  ISETP.NE.AND P0, PT, R18, 0x1, PT ;  /* 0x000000011200780c */ /* 0x000fe40003f05270 */
[----:B0--34-:R-:W-:-:S04]  /*20d0*/  LOP3.LUT R3, R2, 0x1, RZ, 0xc0, !PT ;  /* 0x0000000102037812 */ /* 0x019fc800078ec0ff */
[----:B------:R-:W-:-:S07]  /*20e0*/  ISETP.NE.U32.AND P2, PT, R3, 0x1, PT ;  /* 0x000000010300780c */ /* 0x000fce0003f45070 */
[----:B------:R-:W-:Y:S06]  /*20f0*/  @!P0 BRA `(.L_x_45) ;  /* 0x0000000000708947 */ /* 0x000fec0003800000 */
[----:B--2---:R-:W-:-:S05]  /*2100*/  LEA R15, R0, R1, 0x2 ;  /* 0x00000001000f7211 */ /* 0x004fca00078e10ff */
[----:B-1----:R-:W2:Y:S04]  /*2110*/  LDL R4, [R15] ;  /* 0x000000000f047983 */ /* 0x002ea80000100800 */
[----:B------:R-:W3:Y:S01]  /*2120*/  LDL R6, [R15+0x4] ;  /* 0x000004000f067983 */ /* 0x000ee20000100800 */
[----:B------:R-:W-:Y:S01]  /*2130*/  MOV R7, 0x3bbb989d ;  /* 0x3bbb989d00077802 */ /* 0x000fe20000000f00 */
[----:B------:R-:W-:Y:S01]  /*2140*/  HFMA2 R8, -RZ, RZ, 3.7421875, 0 ;  /* 0x437c0000ff087431 */ /* 0x000fe200000001ff */
[----:B------:R-:W-:Y:S01]  /*2150*/  IADD3 R0, PT, PT, R0, 0x2, RZ ;  /* 0x0000000200007810 */ /* 0x000fe20007ffe0ff */
[----:B--2---:R-:W-:Y:S01]  /*2160*/  FADD R4, R4, -R17 ;  /* 0x8000001104047221 */ /* 0x004fe20000000000 */
[----:B---3--:R-:W-:-:S03]  /*2170*/  FADD R6, -R17, R6 ;  /* 0x0000000611067221 */ /* 0x008fc60000000100 */
[-C--:B------:R-:W-:Y:S01]  /*2180*/  FFMA.SAT R3, R4, R7.reuse, 0.5 ;  /* 0x3f00000004037423 */ /* 0x080fe20000002007 */
[----:B------:R-:W-:-:S03]  /*2190*/  FFMA.SAT R7, R6, R7, 0.5 ;  /* 0x3f00000006077423 */ /* 0x000fc60000002007 */
[-C--:B------:R-:W-:Y:S01]  /*21a0*/  FFMA.RM R3, R3, R8.reuse, 12582913 ;  /* 0x4b40000103037423 */ /* 0x080fe20000004008 */
[----:B------:R-:W-:-:S03]  /*21b0*/  FFMA.RM R7, R7, R8, 12582913 ;  /* 0x4b40000107077423 */ /* 0x000fc60000004008 */
[C---:B------:R-:W-:Y:S01]  /*21c0*/  FADD R5, R3.reuse, -12583039 ;  /* 0xcb40007f03057421 */ /* 0x040fe20000000000 */
[----:B------:R-:W-:Y:S01]  /*21d0*/  SHF.L.U32 R3, R3, 0x17, RZ ;  /* 0x0000001703037819 */ /* 0x000fe200000006ff */
[C---:B------:R-:W-:Y:S02]  /*21e0*/  FADD R13, R7.reuse, -12583039 ;  /* 0xcb40007f070d7421 */ /* 0x040fe40000000000 */
[----:B------:R-:W-:Y:S01]  /*21f0*/  FFMA R5, R4, 1.4426950216293334961, -R5 ;  /* 0x3fb8aa3b04057823 */ /* 0x000fe20000000805 */
[----:B------:R-:W-:Y:S01]  /*2200*/  SHF.L.U32 R7, R7, 0x17, RZ ;  /* 0x0000001707077819 */ /* 0x000fe200000006ff */
[----:B------:R-:W-:Y:S02]  /*2210*/  FFMA R13, R6, 1.4426950216293334961, -R13 ;  /* 0x3fb8aa3b060d7823 */ /* 0x000fe4000000080d */
[----:B------:R-:W-:Y:S02]  /*2220*/  FFMA R5, R4, 1.925963033500011079e-08, R5 ;  /* 0x32a5706004057823 */ /* 0x000fe40000000005 */
[----:B------:R-:W-:-:S02]  /*2230*/  FFMA R13, R6, 1.925963033500011079e-08, R13 ;  /* 0x32a57060060d7823 */ /* 0x000fc4000000000d */
[----:B------:R-:W0:Y:S08]  /*2240*/  MUFU.EX2 R4, R5 ;  /* 0x0000000500047308 */ /* 0x000e300000000800 */
[----:B------:R-:W1:Y:S01]  /*2250*/  MUFU.EX2 R6, R13 ;  /* 0x0000000d00067308 */ /* 0x000e620000000800 */
[----:B0-----:R-:W-:-:S04]  /*2260*/  FMUL R4, R3, R4 ;  /* 0x0000000403047220 */ /* 0x001fc80000400000 */
[----:B------:R-:W-:Y:S01]  /*2270*/  FADD R9, R9, R4 ;  /* 0x0000000409097221 */ /* 0x000fe20000000000 */
[----:B------:R0:W-:Y:S01]  /*2280*/  STL [R15], R4 ;  /* 0x000000040f007387 */ /* 0x0001e20000100800 */
[----:B-1----:R-:W-:-:S04]  /*2290*/  FMUL R6, R7, R6 ;  /* 0x0000000607067220 */ /* 0x002fc80000400000 */
[----:B------:R-:W-:Y:S01]  /*22a0*/  FADD R9, R9, R6 ;  /* 0x0000000609097221 */ /* 0x000fe20000000000 */
[----:B------:R0:W-:Y:S06]  /*22b0*/  STL [R15+0x4], R6 ;  /* 0x000004060f007387 */ /* 0x0001ec0000100800 */
.L_x_45:
[----:B------:R-:W-:Y:S05]  /*22c0*/  @P2 BRA `(.L_x_41) ;  /* 0x00000000003c2947 */ /* 0x000fea0003800000 */
[----:B------:R-:W-:-:S05]  /*22d0*/  LEA R0, R0, R1, 0x2 ;  /* 0x0000000100007211 */ /* 0x000fca00078e10ff */
[----:B012---:R-:W2:Y:S01]  /*22e0*/  LDL R4, [R0] ;  /* 0x0000000000047983 */ /* 0x007ea20000100800 */
[----:B------:R-:W-:Y:S01]  /*22f0*/  HFMA2 R6, -RZ, RZ, 3.7421875, 0 ;  /* 0x437c0000ff067431 */ /* 0x000fe200000001ff */
[----:B------:R-:W-:Y:S01]  /*2300*/  MOV R3, 0x3bbb989d ;  /* 0x3bbb989d00037802 */ /* 0x000fe20000000f00 */
[----:B--2---:R-:W-:-:S04]  /*2310*/  FADD R4, R4, -R17 ;  /* 0x8000001104047221 */ /* 0x004fc80000000000 */
[----:B------:R-:W-:-:S04]  /*2320*/  FFMA.SAT R3, R4, R3, 0.5 ;  /* 0x3f00000004037423 */ /* 0x000fc80000002003 */
[----:B------:R-:W-:-:S04]  /*2330*/  FFMA.RM R3, R3, R6, 12582913 ;  /* 0x4b40000103037423 */ /* 0x000fc80000004006 */
[C---:B------:R-:W-:Y:S01]  /*2340*/  FADD R5, R3.reuse, -12583039 ;  /* 0xcb40007f03057421 */ /* 0x040fe20000000000 */
[----:B------:R-:W-:-:S03]  /*2350*/  SHF.L.U32 R3, R3, 0x17, RZ ;  /* 0x0000001703037819 */ /* 0x000fc600000006ff */
[----:B------:R-:W-:-:S04]  /*2360*/  FFMA R5, R4, 1.4426950216293334961, -R5 ;  /* 0x3fb8aa3b04057823 */ /* 0x000fc80000000805 */
[----:B------:R-:W-:-:S04]  /*2370*/  FFMA R5, R4, 1.925963033500011079e-08, R5 ;  /* 0x32a5706004057823 */ /* 0x000fc80000000005 */
[----:B------:R-:W0:Y:S02]  /*2380*/  MUFU.EX2 R4, R5 ;  /* 0x0000000500047308 */ /* 0x000e240000000800 */
[----:B0-----:R-:W-:-:S04]  /*2390*/  FMUL R3, R3, R4 ;  /* 0x0000000403037220 */ /* 0x001fc80000400000 */
[----:B------:R-:W-:Y:S01]  /*23a0*/  FADD R9, R9, R3 ;  /* 0x0000000309097221 */ /* 0x000fe20000000000 */
[----:B------:R0:W-:Y:S06]  /*23b0*/  STL [R0], R3 ;  /* 0x0000000300007387 */ /* 0x0001ec0000100800 */
.L_x_41:
[----:B------:R-:W-:Y:S05]  /*23c0*/  @!P1 BRA `(.L_x_46) ;  /* 0x0000001c00149947 */ /* 0x000fea0003800000 */
[C---:B0-----:R-:W-:Y:S02]  /*23d0*/  IADD3 R0, PT, PT, R2.reuse, -0x1, RZ ;  /* 0xffffffff02007810 */ /* 0x041fe40007ffe0ff */
[----:B--2---:R-:W-:Y:S02]  /*23e0*/  LOP3.LUT R8, R2, 0xf, RZ, 0xc0, !PT ;  /* 0x0000000f02087812 */ /* 0x004fe400078ec0ff */
[----:B------:R-:W-:Y:S02]  /*23f0*/  ISETP.GE.U32.AND P0, PT, R0, 0xf, PT ;  /* 0x0000000f0000780c */ /* 0x000fe40003f06070 */
[----:B---34-:R-:W-:-:S11]  /*2400*/  MOV R3, RZ ;  /* 0x000000ff00037202 */ /* 0x018fd60000000f00 */
[----:B------:R-:W-:Y:S05]  /*2410*/  @!P0 BRA `(.L_x_47) ;  /* 0x0000000c00b08947 */ /* 0x000fea0003800000 */
[----:B------:R-:W-:Y:S01]  /*2420*/  LOP3.LUT R3, R2, 0x7ffffff0, RZ, 0xc0, !PT ;  /* 0x7ffffff002037812 */ /* 0x000fe200078ec0ff */
[----:B------:R-:W-:-:S07]  /*2430*/  HFMA2 R2, -RZ, RZ, 0, 0 ;  /* 0x00000000ff027431 */ /* 0x000fce00000001ff */
.L_x_80:
[----:B------:R-:W-:-:S05]  /*2440*/  LEA R0, R2, R1, 0x2 ;  /* 0x0000000102007211 */ /* 0x000fca00078e10ff */
[----:B-1----:R-:W2:Y:S01]  /*2450*/  LDL.128 R4, [R0] ;  /* 0x0000000000047983 */ /* 0x002ea20000100c00 */
[----:B------:R-:W0:Y:S01]  /*2460*/  MUFU.RCP R10, R9 ;  /* 0x00000009000a7308 */ /* 0x000e220000001000 */
[----:B------:R-:W-:Y:S01]  /*2470*/  BSSY.RECONVERGENT B2, `(.L_x_48) ;  /* 0x000000c000027945 */ /* 0x000fe20003800200 */
[----:B0-----:R-:W-:-:S04]  /*2480*/  FFMA R13, R10, -R9, 1 ;  /* 0x3f8000000a0d7423 */ /* 0x001fc80000000809 */
[----:B------:R-:W-:Y:S02]  /*2490*/  FFMA R13, R10, R13, R10 ;  /* 0x0000000d0a0d7223 */ /* 0x000fe4000000000a */
[----:B--2---:R-:W0:Y:S02]  /*24a0*/  FCHK P0, R4, R9 ;  /* 0x0000000904007302 */ /* 0x004e240000000000 */
[----:B------:R-:W-:-:S04]  /*24b0*/  FFMA R12, R4, R13, RZ ;  /* 0x0000000d040c7223 */ /* 0x000fc800000000ff */
[----:B------:R-:W-:-:S04]  /*24c0*/  FFMA R10, R12, -R9, R4 ;  /* 0x800000090c0a7223 */ /* 0x000fc80000000004 */
[----:B------:R-:W-:Y:S01]  /*24d0*/  FFMA R12, R13, R10, R12 ;  /* 0x0000000a0d0c7223 */ /* 0x000fe2000000000c */
[----:B0-----:R-:W-:Y:S06]  /*24e0*/  @!P0 BRA `(.L_x_49) ;  /* 0x0000000000108947 */ /* 0x001fec0003800000 */
[----:B------:R-:W-:Y:S02]  /*24f0*/  MOV R26, R4 ;  /* 0x00000004001a7202 */ /* 0x000fe40000000f00 */
[----:B------:R-:W-:-:S07]  /*2500*/  MOV R20, 0x2520 ;  /* 0x0000252000147802 */ /* 0x000fce0000000f00 */
[----:B------:R-:W-:Y:S05]  /*2510*/  CALL.REL.NOINC `($__internal_1_$__cuda_sm3x_div_rn_noftz_f32_slowpath) ;  /* 0x0000002800547944 */ /* 0x000fea0003c00000 */
[----:B------:R-:W-:-:S07]  /*2520*/  MOV R12, R15 ;  /* 0x0000000f000c7202 */ /* 0x000fce0000000f00 */
.L_x_49:
[----:B------:R-:W-:Y:S05]  /*2530*/  BSYNC.RECONVERGENT B2 ;  /* 0x0000000000027941 */ /* 0x000fea0003800200 */
.L_x_48:
[----:B------:R-:W0:Y:S01]  /*2540*/  MUFU.RCP R4, R9 ;  /* 0x0000000900047308 */ /* 0x000e220000001000 */
[----:B------:R-:W-:Y:S07]  /*2550*/  BSSY.RECONVERGENT B2, `(.L_x_50) ;  /* 0x000000c000027945 */ /* 0x000fee0003800200 */
[----:B------:R-:W1:Y:S01]  /*2560*/  FCHK P0, R5, R9 ;  /* 0x0000000905007302 */ /* 0x000e620000000000 */
[----:B0-----:R-:W-:-:S04]  /*2570*/  FFMA R13, R4, -R9, 1 ;  /* 0x3f800000040d7423 */ /* 0x001fc80000000809 */
[----:B------:R-:W-:-:S04]  /*2580*/  FFMA R15, R4, R13, R4 ;  /* 0x0000000d040f7223 */ /* 0x000fc80000000004 */
[----:B------:R-:W-:-:S04]  /*2590*/  FFMA R4, R5, R15, RZ ;  /* 0x0000000f05047223 */ /* 0x000fc800000000ff */
[----:B------:R-:W-:-:S04]  /*25a0*/  FFMA R13, R4, -R9, R5 ;  /* 0x80000009040d7223 */ /* 0x000fc80000000005 */
[----:B------:R-:W-:Y:S01]  /*25b0*/  FFMA R13, R15, R13, R4 ;  /* 0x0000000d0f0d7223 */ /* 0x000fe20000000004 */
[----:B-1----:R-:W-:Y:S06]  /*25c0*/  @!P0 BRA `(.L_x_51) ;  /* 0x0000000000108947 */ /* 0x002fec0003800000 */
[----:B------:R-:W-:Y:S02]  /*25d0*/  MOV R26, R5 ;  /* 0x00000005001a7202 */ /* 0x000fe40000000f00 */
[----:B------:R-:W-:-:S07]  /*25e0*/  MOV R20, 0x2600 ;  /* 0x0000260000147802 */ /* 0x000fce0000000f00 */
[----:B------:R-:W-:Y:S05]  /*25f0*/  CALL.REL.NOINC `($__internal_1_$__cuda_sm3x_div_rn_noftz_f32_slowpath) ;  /* 0x00000028001c7944 */ /* 0x000fea0003c00000 */
[----:B------:R-:W-:-:S07]  /*2600*/  MOV R13, R15 ;  /* 0x0000000f000d7202 */ /* 0x000fce0000000f00 */
.L_x_51:
[----:B------:R-:W-:Y:S05]  /*2610*/  BSYNC.RECONVERGENT B2 ;  /* 0x0000000000027941 */ /* 0x000fea0003800200 */
.L_x_50:
        /* <DEDUP_REMOVED lines=13> */
.L_x_53:
[----:B------:R-:W-:Y:S05]  /*26f0*/  BSYNC.RECONVERGENT B2 ;  /* 0x0000000000027941 */ /* 0x000fea0003800200 */
.L_x_52:
        /* <DEDUP_REMOVED lines=12> */
.L_x_55:
[----:B------:R-:W-:Y:S05]  /*27c0*/  BSYNC.RECONVERGENT B2 ;  /* 0x0000000000027941 */ /* 0x000fea0003800200 */
.L_x_54:
[----:B------:R-:W2:Y:S01]  /*27d0*/  LDL.128 R4, [R0+0x10] ;  /* 0x0000100000047983 */ /* 0x000ea20000100c00 */
[----:B------:R-:W0:Y:S01]  /*27e0*/  MUFU.RCP R10, R9 ;  /* 0x00000009000a7308 */ /* 0x000e220000001000 */
[----:B------:R-:W-:Y:S02]  /*27f0*/  BSSY.RECONVERGENT B2, `(.L_x_56) ;  /* 0x000000d000027945 */ /* 0x000fe40003800200 */
[----:B------:R1:W-:Y:S01]  /*2800*/  STL.128 [R0], R12 ;  /* 0x0000000c00007387 */ /* 0x0003e20000100c00 */
[----:B0-----:R-:W-:-:S04]  /*2810*/  FFMA R17, R10, -R9, 1 ;  /* 0x3f8000000a117423 */ /* 0x001fc80000000809 */
[----:B------:R-:W-:Y:S01]  /*2820*/  FFMA R17, R10, R17, R10 ;  /* 0x000000110a117223 */ /* 0x000fe2000000000a */
[----:B--2---:R-:W0:Y:S03]  /*2830*/  FCHK P0, R4, R9 ;  /* 0x0000000904007302 */ /* 0x004e260000000000 */
[----:B------:R-:W-:-:S04]  /*2840*/  FFMA R19, R17, R4, RZ ;  /* 0x0000000411137223 */ /* 0x000fc800000000ff */
[----:B------:R-:W-:-:S04]  /*2850*/  FFMA R16, R19, -R9, R4 ;  /* 0x8000000913107223 */ /* 0x000fc80000000004 */
[----:B------:R-:W-:Y:S01]  /*2860*/  FFMA R16, R17, R16, R19 ;  /* 0x0000001011107223 */ /* 0x000fe20000000013 */
[----:B01----:R-:W-:Y:S06]  /*2870*/  @!P0 BRA `(.L_x_57) ;  /* 0x0000000000108947 */ /* 0x003fec0003800000 */
[----:B------:R-:W-:Y:S02]  /*2880*/  MOV R26, R4 ;  /* 0x00000004001a7202 */ /* 0x000fe40000000f00 */
[----:B------:R-:W-:-:S07]  /*2890*/  MOV R20, 0x28b0 ;  /* 0x000028b000147802 */ /* 0x000fce0000000f00 */
[----:B------:R-:W-:Y:S05]  /*28a0*/  CALL.REL.NOINC `($__internal_1_$__cuda_sm3x_div_rn_noftz_f32_slowpath) ;  /* 0x0000002400707944 */ /* 0x000fea0003c00000 */
[----:B------:R-:W-:-:S07]  /*28b0*/  MOV R16, R15 ;  /* 0x0000000f00107202 */ /* 0x000fce0000000f00 */
.L_x_57:
[----:B------:R-:W-:Y:S05]  /*28c0*/  BSYNC.RECONVERGENT B2 ;  /* 0x0000000000027941 */ /* 0x000fea0003800200 */
.L_x_56:
        /* <DEDUP_REMOVED lines=13> */
.L_x_59:
[----:B------:R-:W-:Y:S05]  /*29a0*/  BSYNC.RECONVERGENT B2 ;  /* 0x0000000000027941 */ /* 0x000fea0003800200 */
.L_x_58:
        /* <DEDUP_REMOVED lines=13> */
.L_x_61:
[----:B------:R-:W-:Y:S05]  /*2a80*/  BSYNC.RECONVERGENT B2 ;  /* 0x0000000000027941 */ /* 0x000fea0003800200 */
.L_x_60:
        /* <DEDUP_REMOVED lines=13> */
.L_x_63:
[----:B------:R-:W-:Y:S05]  /*2b60*/  BSYNC.RECONVERGENT B2 ;  /* 0x0000000000027941 */ /* 0x000fea0003800200 */
.L_x_62:
[----:B------:R-:W2:Y:S01]  /*2b70*/  LDL.128 R4, [R0+0x20] ;  /* 0x0000200000047983 */ /* 0x000ea20000100c00 */
[----:B------:R-:W0:Y:S01]  /*2b80*/  MUFU.RCP R10, R9 ;  /* 0x00000009000a7308 */ /* 0x000e220000001000 */
[----:B------:R-:W-:Y:S02]  /*2b90*/  BSSY.RECONVERGENT B2, `(.L_x_64) ;  /* 0x000000d000027945 */ /* 0x000fe40003800200 */
[----:B------:R1:W-:Y:S01]  /*2ba0*/  STL.128 [R0+0x10], R16 ;  /* 0x0000101000007387 */ /* 0x0003e20000100c00 */
        /* <DEDUP_REMOVED lines=11> */
.L_x_65:
[----:B------:R-:W-:Y:S05]  /*2c60*/  BSYNC.RECONVERGENT B2 ;  /* 0x0000000000027941 */ /* 0x000fea0003800200 */
.L_x_64:
        /* <DEDUP_REMOVED lines=13> */
.L_x_67:
[----:B------:R-:W-:Y:S05]  /*2d40*/  BSYNC.RECONVERGENT B2 ;  /* 0x0000000000027941 */ /* 0x000fea0003800200 */
.L_x_66:
        /* <DEDUP_REMOVED lines=13> */
.L_x_69:
[----:B------:R-:W-:Y:S05]  /*2e20*/  BSYNC.RECONVERGENT B2 ;  /* 0x0000000000027941 */ /* 0x000fea0003800200 */
.L_x_68:
        /* <DEDUP_REMOVED lines=12> */
.L_x_71:
[----:B------:R-:W-:Y:S05]  /*2ef0*/  BSYNC.RECONVERGENT B2 ;  /* 0x0000000000027941 */ /* 0x000fea0003800200 */
.L_x_70:
        /* <DEDUP_REMOVED lines=15> */
.L_x_73:
[----:B------:R-:W-:Y:S05]  /*2ff0*/  BSYNC.RECONVERGENT B2 ;  /* 0x0000000000027941 */ /* 0x000fea0003800200 */
.L_x_72:
        /* <DEDUP_REMOVED lines=13> */
.L_x_75:
[----:B------:R-:W-:Y:S05]  /*30d0*/  BSYNC.RECONVERGENT B2 ;  /* 0x0000000000027941 */ /* 0x000fea0003800200 */
.L_x_74:
        /* <DEDUP_REMOVED lines=13> */
.L_x_77:
[----:B------:R-:W-:Y:S05]  /*31b0*/  BSYNC.RECONVERGENT B2 ;  /* 0x0000000000027941 */ /* 0x000fea0003800200 */
.L_x_76:
        /* <DEDUP_REMOVED lines=13> */
.L_x_79:
[----:B------:R-:W-:Y:S05]  /*3290*/  BSYNC.RECONVERGENT B2 ;  /* 0x0000000000027941 */ /* 0x000fea0003800200 */
.L_x_78:
[----:B------:R0:W-:Y:S01]  /*32a0*/  STL.128 [R0+0x30], R16 ;  /* 0x0000301000007387 */ /* 0x0001e20000100c00 */
[----:B------:R-:W-:-:S04]  /*32b0*/  IADD3 R2, PT, PT, R2, 0x10, RZ ;  /* 0x0000001002027810 */ /* 0x000fc80007ffe0ff */
[----:B------:R-:W-:-:S13]  /*32c0*/  ISETP.NE.AND P0, PT, R2, R3, PT ;  /* 0x000000030200720c */ /* 0x000fda0003f05270 */
[----:B0-----:R-:W-:Y:S05]  /*32d0*/  @P0 BRA `(.L_x_80) ;  /* 0xfffffff000580947 */ /* 0x001fea000383ffff */
.L_x_47:
[----:B------:R-:W-:-:S13]  /*32e0*/  ISETP.NE.AND P0, PT, R8, RZ, PT ;  /* 0x000000ff0800720c */ /* 0x000fda0003f05270 */
[----:B------:R-:W-:Y:S05]  /*32f0*/  @!P0 BRA `(.L_x_46) ;  /* 0x0000000c00488947 */ /* 0x000fea0003800000 */
[----:B------:R-:W0:Y:S01]  /*3300*/  LDCU UR4, c[0x0][0x3a8] ;  /* 0x00007500ff0477ac */ /* 0x000e220008000800 */
[----:B------:R-:W-:Y:S01]  /*3310*/  ISETP.GE.U32.AND P0, PT, R8, 0x8, PT ;  /* 0x000000080800780c */ /* 0x000fe20003f06070 */
[----:B0-----:R-:W-:-:S12]  /*3320*/  ULOP3.LUT UR5, UR4, 0x7, URZ, 0xc0, !UPT ;  /* 0x0000000704057892 */ /* 0x001fd8000f8ec0ff */
[----:B------:R-:W-:Y:S05]  /*3330*/  @!P0 BRA `(.L_x_81) ;  /* 0x0000000400d88947 */ /* 0x000fea0003800000 */
[----:B------:R-:W-:-:S05]  /*3340*/  LEA R0, R3, R1, 0x2 ;  /* 0x0000000103007211 */ /* 0x000fca00078e10ff */
[----:B------:R-:W2:Y:S01]  /*3350*/  LDL R26, [R0] ;  /* 0x00000000001a7983 */ /* 0x000ea20000100800 */
[----:B------:R-:W0:Y:S01]  /*3360*/  MUFU.RCP R2, R9 ;  /* 0x0000000900027308 */ /* 0x000e220000001000 */
[----:B------:R-:W-:Y:S01]  /*3370*/  BSSY.RECONVERGENT B2, `(.L_x_82) ;  /* 0x000000a000027945 */ /* 0x000fe20003800200 */
[----:B0-----:R-:W-:-:S04]  /*3380*/  FFMA R5, R2, -R9, 1 ;  /* 0x3f80000002057423 */ /* 0x001fc80000000809 */
[----:B------:R-:W-:Y:S02]  /*3390*/  FFMA R2, R2, R5, R2 ;  /* 0x0000000502027223 */ /* 0x000fe40000000002 */
[----:B--2---:R-:W0:Y:S02]  /*33a0*/  FCHK P0, R26, R9 ;  /* 0x000000091a007302 */ /* 0x004e240000000000 */
[----:B-1----:R-:W-:-:S04]  /*33b0*/  FFMA R4, R2, R26, RZ ;  /* 0x0000001a02047223 */ /* 0x002fc800000000ff */
[----:B------:R-:W-:-:S04]  /*33c0*/  FFMA R5, R4, -R9, R26 ;  /* 0x8000000904057223 */ /* 0x000fc8000000001a */
[----:B------:R-:W-:Y:S01]  /*33d0*/  FFMA R15, R2, R5, R4 ;  /* 0x00000005020f7223 */ /* 0x000fe20000000004 */
[----:B0-----:R-:W-:Y:S06]  /*33e0*/  @!P0 BRA `(.L_x_83) ;  /* 0x0000000000088947 */ /* 0x001fec0003800000 */
[----:B------:R-:W-:-:S07]  /*33f0*/  MOV R20, 0x3410 ;  /* 0x0000341000147802 */ /* 0x000fce0000000f00 */
[----:B------:R-:W-:Y:S05]  /*3400*/  CALL.REL.NOINC `($__internal_1_$__cuda_sm3x_div_rn_noftz_f32_slowpath) ;  /* 0x0000001800987944 */ /* 0x000fea0003c00000 */
.L_x_83:
[----:B------:R-:W-:Y:S05]  /*3410*/  BSYNC.RECONVERGENT B2 ;  /* 0x0000000000027941 */ /* 0x000fea0003800200 */
.L_x_82:
[----:B------:R-:W2:Y:S01]  /*3420*/  LDL R26, [R0+0x4] ;  /* 0x00000400001a7983 */ /* 0x000ea20000100800 */
[----:B------:R-:W0:Y:S01]  /*3430*/  MUFU.RCP R2, R9 ;  /* 0x0000000900027308 */ /* 0x000e220000001000 */
[----:B------:R-:W-:Y:S02]  /*3440*/  BSSY.RECONVERGENT B2, `(.L_x_84) ;  /* 0x000000c000027945 */ /* 0x000fe40003800200 */
[----:B------:R1:W-:Y:S01]  /*3450*/  STL [R0], R15 ;  /* 0x0000000f00007387 */ /* 0x0003e20000100800 */
[----:B0-----:R-:W-:-:S04]  /*3460*/  FFMA R5, R2, -R9, 1 ;  /* 0x3f80000002057423 */ /* 0x001fc80000000809 */
[----:B------:R-:W-:Y:S01]  /*3470*/  FFMA R2, R2, R5, R2 ;  /* 0x0000000502027223 */ /* 0x000fe20000000002 */
[----:B--2---:R-:W0:Y:S03]  /*3480*/  FCHK P0, R26, R9 ;  /* 0x000000091a007302 */ /* 0x004e260000000000 */
[----:B------:R-:W-:-:S04]  /*3490*/  FFMA R4, R2, R26, RZ ;  /* 0x0000001a02047223 */ /* 0x000fc800000000ff */
[----:B------:R-:W-:-:S04]  /*34a0*/  FFMA R5, R4, -R9, R26 ;  /* 0x8000000904057223 */ /* 0x000fc8000000001a */
[----:B------:R-:W-:Y:S01]  /*34b0*/  FFMA R5, R2, R5, R4 ;  /* 0x0000000502057223 */ /* 0x000fe20000000004 */
[----:B01----:R-:W-:Y:S06]  /*34c0*/  @!P0 BRA `(.L_x_85) ;  /* 0x00000000000c8947 */ /* 0x003fec0003800000 */
[----:B------:R-:W-:-:S07]  /*34d0*/  MOV R20, 0x34f0 ;  /* 0x000034f000147802 */ /* 0x000fce0000000f00 */
[----:B------:R-:W-:Y:S05]  /*34e0*/  CALL.REL.NOINC `($__internal_1_$__cuda_sm3x_div_rn_noftz_f32_slowpath) ;  /* 0x0000001800607944 */ /* 0x000fea0003c00000 */
[----:B------:R-:W-:-:S07]  /*34f0*/  MOV R5, R15 ;  /* 0x0000000f00057202 */ /* 0x000fce0000000f00 */
.L_x_85:
[----:B------:R-:W-:Y:S05]  /*3500*/  BSYNC.RECONVERGENT B2 ;  /* 0x0000000000027941 */ /* 0x000fea0003800200 */
.L_x_84:
[----:B------:R-:W2:Y:S01]  /*3510*/  LDL R26, [R0+0x8] ;  /* 0x00000800001a7983 */ /* 0x000ea20000100800 */
[----:B------:R-:W0:Y:S01]  /*3520*/  MUFU.RCP R2, R9 ;  /* 0x0000000900027308 */ /* 0x000e220000001000 */
[----:B------:R-:W-:Y:S02]  /*3530*/  BSSY.RECONVERGENT B2, `(.L_x_86) ;  /* 0x000000b000027945 */ /* 0x000fe40003800200 */
[----:B------:R1:W-:Y:S01]  /*3540*/  STL [R0+0x4], R5 ;  /* 0x0000040500007387 */ /* 0x0003e20000100800 */
        /* <DEDUP_REMOVED lines=9> */
.L_x_87:
[----:B------:R-:W-:Y:S05]  /*35e0*/  BSYNC.RECONVERGENT B2 ;  /* 0x0000000000027941 */ /* 0x000fea0003800200 */
.L_x_86:
        /* <DEDUP_REMOVED lines=14> */
.L_x_89:
[----:B------:R-:W-:Y:S05]  /*36d0*/  BSYNC.RECONVERGENT B2 ;  /* 0x0000000000027941 */ /* 0x000fea0003800200 */
.L_x_88:
        /* <DEDUP_REMOVED lines=13> */
.L_x_91:
[----:B------:R-:W-:Y:S05]  /*37b0*/  BSYNC.RECONVERGENT B2 ;  /* 0x0000000000027941 */ /* 0x000fea0003800200 */
.L_x_90:
        /* <DEDUP_REMOVED lines=14> */
.L_x_93:
[----:B------:R-:W-:Y:S05]  /*38a0*/  BSYNC.RECONVERGENT B2 ;  /* 0x0000000000027941 */ /* 0x000fea0003800200 */
.L_x_92:
        /* <DEDUP_REMOVED lines=13> */
.L_x_95:
[----:B------:R-:W-:Y:S05]  /*3980*/  BSYNC.RECONVERGENT B2 ;  /* 0x0000000000027941 */ /* 0x000fea0003800200 */
.L_x_94:
        /* <DEDUP_REMOVED lines=14> */
.L_x_97:
[----:B------:R-:W-:Y:S05]  /*3a70*/  BSYNC.RECONVERGENT B2 ;  /* 0x0000000000027941 */ /* 0x000fea0003800200 */
.L_x_96:
[----:B------:R0:W-:Y:S01]  /*3a80*/  STL [R0+0x1c], R5 ;  /* 0x00001c0500007387 */ /* 0x0001e20000100800 */
[----:B------:R-:W-:-:S07]  /*3a90*/  IADD3 R3, PT, PT, R3, 0x8, RZ ;  /* 0x0000000803037810 */ /* 0x000fce0007ffe0ff */
.L_x_81:
[----:B------:R-:W-:-:S09]  /*3aa0*/  UISETP.NE.AND UP0, UPT, UR5, URZ, UPT ;  /* 0x000000ff0500728c */ /* 0x000fd2000bf05270 */
[----:B------:R-:W-:Y:S05]  /*3ab0*/  BRA.U !UP0, `(.L_x_46) ;  /* 0x0000000508587547 */ /* 0x000fea000b800000 */
[----:B------:R-:W2:Y:S01]  /*3ac0*/  LDCU UR4, c[0x0][0x3a8] ;  /* 0x00007500ff0477ac */ /* 0x000ea20008000800 */
[----:B------:R-:W-:Y:S02]  /*3ad0*/  UISETP.GE.U32.AND UP0, UPT, UR5, 0x4, UPT ;  /* 0x000000040500788c */ /* 0x000fe4000bf06070 */
[----:B--2---:R-:W-:-:S07]  /*3ae0*/  ULOP3.LUT UR6, UR4, 0x3, URZ, 0xc0, !UPT ;  /* 0x0000000304067892 */ /* 0x004fce000f8ec0ff */
[----:B------:R-:W-:Y:S05]  /*3af0*/  BRA.U !UP0, `(.L_x_98) ;  /* 0x0000000108f07547 */ /* 0x000fea000b800000 */
[----:B0-----:R-:W-:-:S05]  /*3b00*/  LEA R0, R3, R1, 0x2 ;  /* 0x0000000103007211 */ /* 0x001fca00078e10ff */
        /* <DEDUP_REMOVED lines=12> */
.L_x_100:
[----:B------:R-:W-:Y:S05]  /*3bd0*/  BSYNC.RECONVERGENT B2 ;  /* 0x0000000000027941 */ /* 0x000fea0003800200 */
.L_x_99:
        /* <DEDUP_REMOVED lines=14> */
.L_x_102:
[----:B------:R-:W-:Y:S05]  /*3cc0*/  BSYNC.RECONVERGENT B2 ;  /* 0x0000000000027941 */ /* 0x000fea0003800200 */
.L_x_101:
        /* <DEDUP_REMOVED lines=13> */
.L_x_104:
[----:B------:R-:W-:Y:S05]  /*3da0*/  BSYNC.RECONVERGENT B2 ;  /* 0x0000000000027941 */ /* 0x000fea0003800200 */
.L_x_103:
        /* <DEDUP_REMOVED lines=14> */
.L_x_106:
[----:B------:R-:W-:Y:S05]  /*3e90*/  BSYNC.RECONVERGENT B2 ;  /* 0x0000000000027941 */ /* 0x000fea0003800200 */
.L_x_105:
[----:B------:R2:W-:Y:S01]  /*3ea0*/  STL [R0+0xc], R5 ;  /* 0x00000c0500007387 */ /* 0x0005e20000100800 */
[----:B------:R-:W-:-:S07]  /*3eb0*/  IADD3 R3, PT, PT, R3, 0x4, RZ ;  /* 0x0000000403037810 */ /* 0x000fce0007ffe0ff */
.L_x_98:
[----:B------:R-:W-:-:S09]  /*3ec0*/  UISETP.NE.AND UP0, UPT, UR6, URZ, UPT ;  /* 0x000000ff0600728c */ /* 0x000fd2000bf05270 */
[----:B------:R-:W-:Y:S05]  /*3ed0*/  BRA.U !UP0, `(.L_x_46) ;  /* 0x0000000108507547 */ /* 0x000fea000b800000 */
[----:B------:R-:W-:-:S05]  /*3ee0*/  UMOV UR4, URZ ;  /* 0x000000ff00047c82 */ /* 0x000fca0008000000 */
.L_x_109:
[----:B0-2---:R-:W-:-:S05]  /*3ef0*/  LEA R0, R3, R1, 0x2 ;  /* 0x0000000103007211 */ /* 0x005fca00078e10ff */
[----:B------:R-:W2:Y:S01]  /*3f00*/  LDL R26, [R0] ;  /* 0x00000000001a7983 */ /* 0x000ea20000100800 */
[----:B------:R-:W0:Y:S01]  /*3f10*/  MUFU.RCP R2, R9 ;  /* 0x0000000900027308 */ /* 0x000e220000001000 */
[----:B------:R-:W-:Y:S01]  /*3f20*/  UIADD3 UR4, UPT, UPT, UR4, 0x1, URZ ;  /* 0x0000000104047890 */ /* 0x000fe2000fffe0ff */
[----:B------:R-:W-:Y:S03]  /*3f30*/  BSSY.RECONVERGENT B2, `(.L_x_107) ;  /* 0x000000b000027945 */ /* 0x000fe60003800200 */
[----:B------:R-:W-:Y:S01]  /*3f40*/  UISETP.NE.AND UP0, UPT, UR4, UR6, UPT ;  /* 0x000000060400728c */ /* 0x000fe2000bf05270 */
[----:B0-----:R-:W-:-:S04]  /*3f50*/  FFMA R5, R2, -R9, 1 ;  /* 0x3f80000002057423 */ /* 0x001fc80000000809 */
[----:B------:R-:W-:Y:S01]  /*3f60*/  FFMA R2, R2, R5, R2 ;  /* 0x0000000502027223 */ /* 0x000fe20000000002 */
[----:B--2---:R-:W0:Y:S03]  /*3f70*/  FCHK P0, R26, R9 ;  /* 0x000000091a007302 */ /* 0x004e260000000000 */
[----:B-1----:R-:W-:-:S04]  /*3f80*/  FFMA R4, R2, R26, RZ ;  /* 0x0000001a02047223 */ /* 0x002fc800000000ff */
[----:B------:R-:W-:-:S04]  /*3f90*/  FFMA R5, R4, -R9, R26 ;  /* 0x8000000904057223 */ /* 0x000fc8000000001a */
[----:B------:R-:W-:Y:S01]  /*3fa0*/  FFMA R15, R2, R5, R4 ;  /* 0x00000005020f7223 */ /* 0x000fe20000000004 */
[----:B0-----:R-:W-:Y:S06]  /*3fb0*/  @!P0 BRA `(.L_x_108) ;  /* 0x0000000000088947 */ /* 0x001fec0003800000 */
[----:B------:R-:W-:-:S07]  /*3fc0*/  MOV R20, 0x3fe0 ;  /* 0x00003fe000147802 */ /* 0x000fce0000000f00 */
[----:B------:R-:W-:Y:S05]  /*3fd0*/  CALL.REL.NOINC `($__internal_1_$__cuda_sm3x_div_rn_noftz_f32_slowpath) ;  /* 0x0000000c00a47944 */ /* 0x000fea0003c00000 */
.L_x_108:
[----:B------:R-:W-:Y:S05]  /*3fe0*/  BSYNC.RECONVERGENT B2 ;  /* 0x0000000000027941 */ /* 0x000fea0003800200 */
.L_x_107:
[----:B------:R0:W-:Y:S01]  /*3ff0*/  STL [R0], R15 ;  /* 0x0000000f00007387 */ /* 0x0001e20000100800 */
[----:B------:R-:W-:Y:S01]  /*4000*/  IADD3 R3, PT, PT, R3, 0x1, RZ ;  /* 0x0000000103037810 */ /* 0x000fe20007ffe0ff */
[----:B------:R-:W-:Y:S06]  /*4010*/  BRA.U UP0, `(.L_x_109) ;  /* 0xfffffffd00b47547 */ /* 0x000fec000b83ffff */
.L_x_46:
[----:B------:R-:W5:Y:S02]  /*4020*/  LDC R9, c[0x0][0x3ac] ;  /* 0x0000eb00ff097b82 */ /* 0x000f640000000800 */
[----:B-----5:R-:W-:-:S13]  /*4030*/  ISETP.GE.AND P0, PT, R9, 0x1, PT ;  /* 0x000000010900780c */ /* 0x020fda0003f06270 */
[----:B------:R-:W-:Y:S05]  /*4040*/  @!P0 EXIT ;  /* 0x000000000000894d */ /* 0x000fea0003800000 */
[----:B0123--:R-:W0:Y:S01]  /*4050*/  LDC R4, c[0x0][0x3a8] ;  /* 0x0000ea00ff047b82 */ /* 0x00fe220000000800 */
[----:B------:R-:W1:Y:S02]  /*4060*/  LDCU UR4, c[0x0][0x3a4] ;  /* 0x00007480ff0477ac */ /* 0x000e640008000800 */
[----:B-1----:R-:W-:Y:S01]  /*4070*/  UIMAD UR4, UR7, UR4, UR10 ;  /* 0x00000004070472a4 */ /* 0x002fe2000f8e020a */
[----:B0-----:R-:W-:-:S05]  /*4080*/  ISETP.GE.AND P0, PT, R4, 0x1, PT ;  /* 0x000000010400780c */ /* 0x001fca0003f06270 */
[----:B----4-:R-:W-:-:S08]  /*4090*/  IMAD R14, R4, UR4, R11 ;  /* 0x00000004040e7c24 */ /* 0x010fd0000f8e020b */
[----:B------:R-:W-:Y:S05]  /*40a0*/  @!P0 BRA `(.L_x_110) ;  /* 0x0000000800a48947 */ /* 0x000fea0003800000 */
[C---:B------:R-:W-:Y:S01]  /*40b0*/  IMAD R16, R4.reuse, R9, RZ ;  /* 0x0000000904107224 */ /* 0x040fe200078e02ff */
[C---:B------:R-:W-:Y:S01]  /*40c0*/  LOP3.LUT R2, R4.reuse, 0x7ffffff0, RZ, 0xc0, !PT ;  /* 0x7ffffff004027812 */ /* 0x040fe200078ec0ff */
[----:B------:R-:W-:Y:S01]  /*40d0*/  HFMA2 R17, -RZ, RZ, 0, 0 ;  /* 0x00000000ff117431 */ /* 0x000fe200000001ff */
[----:B------:R-:W-:Y:S01]  /*40e0*/  LOP3.LUT R13, R4, 0xf, RZ, 0xc0, !PT ;  /* 0x0000000f040d7812 */ /* 0x000fe200078ec0ff */
[----:B------:R-:W-:Y:S01]  /*40f0*/  IMAD R16, R16, UR4, RZ ;  /* 0x0000000410107c24 */ /* 0x000fe2000f8e02ff */
[C---:B------:R-:W-:Y:S02]  /*4100*/  LOP3.LUT R0, R4.reuse, 0x7, RZ, 0xc0, !PT ;  /* 0x0000000704007812 */ /* 0x040fe400078ec0ff */
[----:B------:R-:W-:Y:S02]  /*4110*/  LOP3.LUT R3, R4, 0x3, RZ, 0xc0, !PT ;  /* 0x0000000304037812 */ /* 0x000fe400078ec0ff */
[----:B------:R-:W-:-:S07]  /*4120*/  IADD3 R15, PT, PT, -R2, RZ, RZ ;  /* 0x000000ff020f7210 */ /* 0x000fce0007ffe1ff */
.L_x_116:
[----:B0-----:R-:W0:Y:S01]  /*4130*/  LDC R12, c[0x0][0x3a8] ;  /* 0x0000ea00ff0c7b82 */ /* 0x001e220000000800 */
[----:B------:R-:W-:Y:S02]  /*4140*/  MOV R25, RZ ;  /* 0x000000ff00197202 */ /* 0x000fe40000000f00 */
[----:B------:R-:W-:Y:S02]  /*4150*/  MOV R20, RZ ;  /* 0x000000ff00147202 */ /* 0x000fe40000000f00 */
[----:B0-----:R-:W-:-:S04]  /*4160*/  IADD3 R4, PT, PT, R12, -0x1, RZ ;  /* 0xffffffff0c047810 */ /* 0x001fc80007ffe0ff */
[----:B------:R-:W-:-:S13]  /*4170*/  ISETP.GE.U32.AND P0, PT, R4, 0xf, PT ;  /* 0x0000000f0400780c */ /* 0x000fda0003f06070 */
[----:B------:R-:W-:Y:S05]  /*4180*/  @!P0 BRA `(.L_x_111) ;  /* 0x0000000400008947 */ /* 0x000fea0003800000 */
[----:B------:R-:W-:Y:S02]  /*4190*/  IADD3 R18, PT, PT, R1, 0x20, RZ ;  /* 0x0000002001127810 */ /* 0x000fe40007ffe0ff */
[----:B------:R-:W-:Y:S02]  /*41a0*/  IADD3 R21, PT, PT, R16, R17, RZ ;  /* 0x0000001110157210 */ /* 0x000fe40007ffe0ff */
[----:B------:R-:W-:Y:S02]  /*41b0*/  MOV R25, RZ ;  /* 0x000000ff00197202 */ /* 0x000fe40000000f00 */
[----:B------:R-:W-:-:S07]  /*41c0*/  MOV R19, R15 ;  /* 0x0000000f00137202 */ /* 0x000fce0000000f00 */
.L_x_112:
[----:B------:R-:W0:Y:S01]  /*41d0*/  LDC.64 R6, c[0x0][0x390] ;  /* 0x0000e400ff067b82 */ /* 0x000e220000000a00 */
[----:B------:R-:W2:Y:S07]  /*41e0*/  LDL.128 R8, [R18+-0x20] ;  /* 0xffffe00012087983 */ /* 0x000eae0000100c00 */
[----:B------:R-:W1:Y:S01]  /*41f0*/  LDC R20, c[0x0][0x3ac] ;  /* 0x0000eb00ff147b82 */ /* 0x000e620000000800 */
[----:B0-----:R-:W-:-:S05]  /*4200*/  IMAD.WIDE R6, R21, 0x4, R6 ;  /* 0x0000000415067825 */ /* 0x001fca00078e0206 */
[----:B------:R-:W2:Y:S01]  /*4210*/  LDG.E.CONSTANT R5, desc[UR8][R6.64] ;  /* 0x0000000806057981 */ /* 0x000ea2000c1e9900 */
[----:B-1----:R-:W-:-:S05]  /*4220*/  IMAD.WIDE.U32 R28, R20, 0x4, R6 ;  /* 0x00000004141c7825 */ /* 0x002fca00078e0006 */
[----:B------:R-:W3:Y:S01]  /*4230*/  LDG.E.CONSTANT R4, desc[UR8][R28.64] ;  /* 0x000000081c047981 */ /* 0x000ee2000c1e9900 */
[----:B------:R-:W-:-:S05]  /*4240*/  IMAD.WIDE.U32 R26, R20, 0x4, R28 ;  /* 0x00000004141a7825 */ /* 0x000fca00078e001c */
[----:B------:R0:W4:Y:S02]  /*4250*/  LDG.E.CONSTANT R23, desc[UR8][R26.64] ;  /* 0x000000081a177981 */ /* 0x000124000c1e9900 */
[----:B0-----:R-:W-:-:S05]  /*4260*/  IMAD.WIDE.U32 R26, R20, 0x4, R26 ;  /* 0x00000004141a7825 */ /* 0x001fca00078e001a */
[----:B------:R-:W5:Y:S01]  /*4270*/  LDG.E.CONSTANT R22, desc[UR8][R26.64] ;  /* 0x000000081a167981 */ /* 0x000f62000c1e9900 */
[----:B--2---:R-:W-:Y:S01]  /*4280*/  FFMA R8, R8, R5, R25 ;  /* 0x0000000508087223 */ /* 0x004fe20000000019 */
[----:B------:R-:W-:-:S04]  /*4290*/  IMAD.WIDE.U32 R24, R20, 0x4, R26 ;  /* 0x0000000414187825 */ /* 0x000fc800078e001a */
[----:B------:R-:W-:-:S04]  /*42a0*/  IMAD.WIDE.U32 R28, R20, 0x4, R24 ;  /* 0x00000004141c7825 */ /* 0x000fc800078e0018 */
[----:B---3--:R-:W-:Y:S02]  /*42b0*/  FFMA R8, R9, R4, R8 ;  /* 0x0000000409087223 */ /* 0x008fe40000000008 */
[----:B------:R-:W2:Y:S04]  /*42c0*/  LDG.E.CONSTANT R9, desc[UR8][R24.64] ;  /* 0x0000000818097981 */ /* 0x000ea8000c1e9900 */
[----:B------:R-:W2:Y:S01]  /*42d0*/  LDL.128 R4, [R18+-0x10] ;  /* 0xfffff00012047983 */ /* 0x000ea20000100c00 */
[----:B----4-:R-:W-:-:S03]  /*42e0*/  FFMA R10, R10, R23, R8 ;  /* 0x000000170a0a7223 */ /* 0x010fc60000000008 */
[----:B------:R0:W3:Y:S02]  /*42f0*/  LDG.E.CONSTANT R8, desc[UR8][R28.64] ;  /* 0x000000081c087981 */ /* 0x0000e4000c1e9900 */
[----:B0-----:R-:W-:-:S05]  /*4300*/  IMAD.WIDE.U32 R28, R20, 0x4, R28 ;  /* 0x00000004141c7825 */ /* 0x001fca00078e001c */
[----:B------:R-:W4:Y:S01]  /*4310*/  LDG.E.CONSTANT R25, desc[UR8][R28.64] ;  /* 0x000000081c197981 */ /* 0x000f22000c1e9900 */
[----:B-----5:R-:W-:Y:S01]  /*4320*/  FFMA R11, R11, R22, R10 ;  /* 0x000000160b0b7223 */ /* 0x020fe2000000000a */
[----:B------:R-:W-:-:S04]  /*4330*/  IMAD.WIDE.U32 R22, R20, 0x4, R28 ;  /* 0x0000000414167825 */ /* 0x000fc800078e001c */
[----:B------:R-:W-:Y:S02]  /*4340*/  IMAD.WIDE.U32 R26, R20, 0x4, R22 ;  /* 0x00000004141a7825 */ /* 0x000fe400078e0016 */
[----:B------:R-:W5:Y:S04]  /*4350*/  LDG.E.CONSTANT R22, desc[UR8][R22.64] ;  /* 0x0000000816167981 */ /* 0x000f68000c1e9900 */
[----:B------:R0:W5:Y:S01]  /*4360*/  LDG.E.CONSTANT R23, desc[UR8][R26.64] ;  /* 0x000000081a177981 */ /* 0x000162000c1e9900 */
[----:B--2---:R-:W-:-:S04]  /*4370*/  FFMA R4, R4, R9, R11 ;  /* 0x0000000904047223 */ /* 0x004fc8000000000b */
[----:B---3--:R-:W-:Y:S01]  /*4380*/  FFMA R24, R5, R8, R4 ;  /* 0x0000000805187223 */ /* 0x008fe20000000004 */
[C---:B------:R-:W-:Y:S01]  /*4390*/  IMAD.WIDE.U32 R4, R20.reuse, 0x4, R26 ;  /* 0x0000000414047825 */ /* 0x040fe200078e001a */
[----:B------:R-:W2:Y:S03]  /*43a0*/  LDL.128 R8, [R18] ;  /* 0x0000000012087983 */ /* 0x000ea60000100c00 */
[----:B0-----:R-:W-:-:S05]  /*43b0*/  IMAD.WIDE.U32 R26, R20, 0x4, R4 ;  /* 0x00000004141a7825 */ /* 0x001fca00078e0004 */
[----:B------:R-:W3:Y:S01]  /*43c0*/  LDG.E.CONSTANT R29, desc[UR8][R26.64] ;  /* 0x000000081a1d7981 */ /* 0x000ee2000c1e9900 */
[----:B----4-:R-:W-:-:S03]  /*43d0*/  FFMA R24, R6, R25, R24 ;  /* 0x0000001906187223 */ /* 0x010fc60000000018 */
[----:B------:R-:W4:Y:S01]  /*43e0*/  LDG.E.CONSTANT R6, desc[UR8][R4.64] ;  /* 0x0000000804067981 */ /* 0x000f22000c1e9900 */
[----:B-----5:R-:W-:Y:S01]  /*43f0*/  FFMA R7, R7, R22, R24 ;  /* 0x0000001607077223 */ /* 0x020fe20000000018 */
[----:B------:R-:W-:-:S04]  /*4400*/  IMAD.WIDE.U32 R24, R20, 0x4, R26 ;  /* 0x0000000414187825 */ /* 0x000fc800078e001a */
[----:B--2---:R-:W-:Y:S01]  /*4410*/  FFMA R8, R8, R23, R7 ;  /* 0x0000001708087223 */ /* 0x004fe20000000007 */
[C---:B------:R-:W-:Y:S02]  /*4420*/  IMAD.WIDE.U32 R22, R20.reuse, 0x4, R24 ;  /* 0x0000000414167825 */ /* 0x040fe400078e0018 */
[----:B------:R-:W2:Y:S02]  /*4430*/  LDG.E.CONSTANT R24, desc[UR8][R24.64] ;  /* 0x0000000818187981 */ /* 0x000ea4000c1e9900 */
[----:B----4-:R-:W-:Y:S01]  /*4440*/  FFMA R7, R9, R6, R8 ;  /* 0x0000000609077223 */ /* 0x010fe20000000008 */
[----:B------:R-:W-:Y:S02]  /*4450*/  IMAD.WIDE.U32 R8, R20, 0x4, R22 ;  /* 0x0000000414087825 */ /* 0x000fe400078e0016 */
[----:B------:R-:W4:Y:S02]  /*4460*/  LDG.E.CONSTANT R23, desc[UR8][R22.64] ;  /* 0x0000000816177981 */ /* 0x000f24000c1e9900 */
[----:B---3--:R-:W-:-:S02]  /*4470*/  FFMA R10, R10, R29, R7 ;  /* 0x0000001d0a0a7223 */ /* 0x008fc40000000007 */
[----:B------:R0:W4:Y:S01]  /*4480*/  LDL.128 R4, [R18+0x10] ;  /* 0x0000100012047983 */ /* 0x0001220000100c00 */
[----:B------:R-:W-:-:S03]  /*4490*/  IMAD.WIDE.U32 R26, R20, 0x4, R8 ;  /* 0x00000004141a7825 */ /* 0x000fc600078e0008 */
[----:B------:R-:W3:Y:S01]  /*44a0*/  LDG.E.CONSTANT R8, desc[UR8][R8.64] ;  /* 0x0000000808087981 */ /* 0x000ee2000c1e9900 */
[----:B------:R-:W-:-:S06]  /*44b0*/  IMAD.WIDE.U32 R28, R20, 0x4, R26 ;  /* 0x00000004141c7825 */ /* 0x000fcc00078e001a */
[----:B------:R-:W5:Y:S04]  /*44c0*/  LDG.E.CONSTANT R28, desc[UR8][R28.64] ;  /* 0x000000081c1c7981 */ /* 0x000f68000c1e9900 */
[----:B------:R-:W5:Y:S01]  /*44d0*/  LDG.E.CONSTANT R9, desc[UR8][R26.64] ;  /* 0x000000081a097981 */ /* 0x000f62000c1e9900 */
[----:B------:R-:W-:-:S04]  /*44e0*/  IADD3 R19, PT, PT, R19, 0x10, RZ ;  /* 0x0000001013137810 */ /* 0x000fc80007ffe0ff */
[----:B------:R-:W-:Y:S02]  /*44f0*/  ISETP.NE.AND P0, PT, R19, RZ, PT ;  /* 0x000000ff1300720c */ /* 0x000fe40003f05270 */
[----:B------:R-:W-:Y:S02]  /*4500*/  LEA R21, R20, R21, 0x4 ;  /* 0x0000001514157211 */ /* 0x000fe400078e20ff */
[----:B0-----:R-:W-:Y:S01]  /*4510*/  IADD3 R18, PT, PT, R18, 0x40, RZ ;  /* 0x0000004012127810 */ /* 0x001fe20007ffe0ff */
[----:B--2---:R-:W-:-:S04]  /*4520*/  FFMA R11, R11, R24, R10 ;  /* 0x000000180b0b7223 */ /* 0x004fc8000000000a */
[----:B----4-:R-:W-:-:S04]  /*4530*/  FFMA R4, R4, R23, R11 ;  /* 0x0000001704047223 */ /* 0x010fc8000000000b */
[----:B---3--:R-:W-:-:S04]  /*4540*/  FFMA R5, R5, R8, R4 ;  /* 0x0000000805057223 */ /* 0x008fc80000000004 */
[----:B-----5:R-:W-:-:S04]  /*4550*/  FFMA R6, R6, R9, R5 ;  /* 0x0000000906067223 */ /* 0x020fc80000000005 */
[----:B------:R-:W-:Y:S01]  /*4560*/  FFMA R25, R7, R28, R6 ;  /* 0x0000001c07197223 */ /* 0x000fe20000000006 */
[----:B------:R-:W-:Y:S06]  /*4570*/  @P0 BRA `(.L_x_112) ;  /* 0xfffffffc00140947 */ /* 0x000fec000383ffff */
[----:B------:R-:W-:-:S07]  /*4580*/  MOV R20, R2 ;  /* 0x0000000200147202 */ /* 0x000fce0000000f00 */
.L_x_111:
[----:B------:R-:W-:-:S13]  /*4590*/  ISETP.NE.AND P0, PT, R13, RZ, PT ;  /* 0x000000ff0d00720c */ /* 0x000fda0003f05270 */
[----:B------:R-:W-:Y:S05]  /*45a0*/  @!P0 BRA `(.L_x_113) ;  /* 0x0000000400408947 */ /* 0x000fea0003800000 */
[----:B------:R-:W-:Y:S02]  /*45b0*/  IADD3 R4, PT, PT, R13, -0x1, RZ ;  /* 0xffffffff0d047810 */ /* 0x000fe40007ffe0ff */
[----:B------:R-:W-:Y:S02]  /*45c0*/  ISETP.NE.AND P1, PT, R0, RZ, PT ;  /* 0x000000ff0000720c */ /* 0x000fe40003f25270 */
[----:B------:R-:W-:-:S13]  /*45d0*/  ISETP.GE.U32.AND P0, PT, R4, 0x7, PT ;  /* 0x000000070400780c */ /* 0x000fda0003f06070 */
[----:B------:R-:W-:Y:S05]  /*45e0*/  @!P0 BRA `(.L_x_114) ;  /* 0x0000000000808947 */ /* 0x000fea0003800000 */
[----:B------:R-:W0:Y:S01]  /*45f0*/  LDC R23, c[0x0][0x3ac] ;  /* 0x0000eb00ff177b82 */ /* 0x000e220000000800 */
[----:B------:R-:W-:Y:S01]  /*4600*/  IMAD R4, R12, UR4, R20 ;  /* 0x000000040c047c24 */ /* 0x000fe2000f8e0214 */
[----:B------:R-:W-:-:S06]  /*4610*/  LEA R8, R20, R1, 0x2 ;  /* 0x0000000114087211 */ /* 0x000fcc00078e10ff */
[----:B------:R-:W1:Y:S01]  /*4620*/  LDC.64 R10, c[0x0][0x390] ;  /* 0x0000e400ff0a7b82 */ /* 0x000e620000000a00 */
[----:B0-----:R-:W-:-:S04]  /*4630*/  IMAD R5, R4, R23, R17 ;  /* 0x0000001704057224 */ /* 0x001fc800078e0211 */
[----:B-1----:R-:W-:Y:S02]  /*4640*/  IMAD.WIDE R10, R5, 0x4, R10 ;  /* 0x00000004050a7825 */ /* 0x002fe400078e020a */
[----:B------:R-:W2:Y:S02]  /*4650*/  LDL.128 R4, [R8] ;  /* 0x0000000008047983 */ /* 0x000ea40000100c00 */
[C---:B------:R-:W-:Y:S02]  /*4660*/  IMAD.WIDE.U32 R28, R23.reuse, 0x4, R10 ;  /* 0x00000004171c7825 */ /* 0x040fe400078e000a */
[----:B------:R-:W2:Y:S04]  /*4670*/  LDG.E.CONSTANT R9, desc[UR8][R10.64] ;  /* 0x000000080a097981 */ /* 0x000ea8000c1e9900 */
[----:B------:R0:W3:Y:S01]  /*4680*/  LDG.E.CONSTANT R10, desc[UR8][R28.64] ;  /* 0x000000081c0a7981 */ /* 0x0000e2000c1e9900 */
[----:B------:R-:W-:-:S05]  /*4690*/  IMAD.WIDE.U32 R18, R23, 0x4, R28 ;  /* 0x0000000417127825 */ /* 0x000fca00078e001c */
[----:B------:R1:W4:Y:S01]  /*46a0*/  LDG.E.CONSTANT R21, desc[UR8][R18.64] ;  /* 0x0000000812157981 */ /* 0x000322000c1e9900 */
[----:B0-----:R-:W-:-:S05]  /*46b0*/  IMAD.WIDE.U32 R28, R23, 0x4, R18 ;  /* 0x00000004171c7825 */ /* 0x001fca00078e0012 */
[----:B------:R-:W5:Y:S01]  /*46c0*/  LDG.E.CONSTANT R24, desc[UR8][R28.64] ;  /* 0x000000081c187981 */ /* 0x000f62000c1e9900 */
[----:B------:R-:W-:-:S04]  /*46d0*/  IMAD.WIDE.U32 R26, R23, 0x4, R28 ;  /* 0x00000004171a7825 */ /* 0x000fc800078e001c */
[----:B-1----:R-:W-:Y:S02]  /*46e0*/  IMAD.WIDE.U32 R18, R23, 0x4, R26 ;  /* 0x0000000417127825 */ /* 0x002fe400078e001a */
[----:B------:R-:W5:Y:S02]  /*46f0*/  LDG.E.CONSTANT R27, desc[UR8][R26.64] ;  /* 0x000000081a1b7981 */ /* 0x000f64000c1e9900 */
[----:B--2---:R-:W-:-:S04]  /*4700*/  FFMA R25, R4, R9, R25 ;  /* 0x0000000904197223 */ /* 0x004fc80000000019 */
[----:B---3--:R-:W-:Y:S01]  /*4710*/  FFMA R25, R10, R5, R25 ;  /* 0x000000050a197223 */ /* 0x008fe20000000019 */
[C---:B------:R-:W-:Y:S01]  /*4720*/  IMAD.WIDE.U32 R4, R23.reuse, 0x4, R18 ;  /* 0x0000000417047825 */ /* 0x040fe200078e0012 */
[----:B------:R-:W2:Y:S04]  /*4730*/  LDL.128 R8, [R8+0x10] ;  /* 0x0000100008087983 */ /* 0x000ea80000100c00 */
[----:B------:R-:W3:Y:S01]  /*4740*/  LDG.E.CONSTANT R18, desc[UR8][R18.64] ;  /* 0x0000000812127981 */ /* 0x000ee2000c1e9900 */
[----:B------:R-:W-:-:S03]  /*4750*/  IMAD.WIDE.U32 R22, R23, 0x4, R4 ;  /* 0x0000000417167825 */ /* 0x000fc600078e0004 */
[----:B------:R-:W3:Y:S04]  /*4760*/  LDG.E.CONSTANT R5, desc[UR8][R4.64] ;  /* 0x0000000804057981 */ /* 0x000ee8000c1e9900 */
[----:B------:R-:W3:Y:S01]  /*4770*/  LDG.E.CONSTANT R23, desc[UR8][R22.64] ;  /* 0x0000000816177981 */ /* 0x000ee2000c1e9900 */
[----:B----4-:R-:W-:-:S04]  /*4780*/  FFMA R21, R21, R6, R25 ;  /* 0x0000000615157223 */ /* 0x010fc80000000019 */
[----:B-----5:R-:W-:Y:S01]  /*4790*/  FFMA R7, R24, R7, R21 ;  /* 0x0000000718077223 */ /* 0x020fe20000000015 */
[----:B------:R-:W-:-:S03]  /*47a0*/  IADD3 R20, PT, PT, R20, 0x8, RZ ;  /* 0x0000000814147810 */ /* 0x000fc60007ffe0ff */
[----:B--2---:R-:W-:-:S04]  /*47b0*/  FFMA R7, R8, R27, R7 ;  /* 0x0000001b08077223 */ /* 0x004fc80000000007 */
[----:B---3--:R-:W-:-:S04]  /*47c0*/  FFMA R6, R18, R9, R7 ;  /* 0x0000000912067223 */ /* 0x008fc80000000007 */
[----:B------:R-:W-:-:S04]  /*47d0*/  FFMA R6, R5, R10, R6 ;  /* 0x0000000a05067223 */ /* 0x000fc80000000006 */
[----:B------:R-:W-:-:S07]  /*47e0*/  FFMA R25, R23, R11, R6 ;  /* 0x0000000b17197223 */ /* 0x000fce0000000006 */
.L_x_114:
[----:B------:R-:W-:Y:S05]  /*47f0*/  @!P1 BRA `(.L_x_113) ;  /* 0x0000000000ac9947 */ /* 0x000fea0003800000 */
[----:B------:R-:W-:Y:S02]  /*4800*/  IADD3 R4, PT, PT, R0, -0x1, RZ ;  /* 0xffffffff00047810 */ /* 0x000fe40007ffe0ff */
[----:B------:R-:W-:Y:S02]  /*4810*/  ISETP.NE.AND P1, PT, R3, RZ, PT ;  /* 0x000000ff0300720c */ /* 0x000fe40003f25270 */
[----:B------:R-:W-:-:S13]  /*4820*/  ISETP.GE.U32.AND P0, PT, R4, 0x3, PT ;  /* 0x000000030400780c */ /* 0x000fda0003f06070 */
[----:B------:R-:W-:Y:S05]  /*4830*/  @!P0 BRA `(.L_x_115) ;  /* 0x00000000004c8947 */ /* 0x000fea0003800000 */
[----:B------:R-:W0:Y:S01]  /*4840*/  LDC R9, c[0x0][0x3ac] ;  /* 0x0000eb00ff097b82 */ /* 0x000e220000000800 */
[----:B------:R-:W-:-:S07]  /*4850*/  IMAD R4, R12, UR4, R20 ;  /* 0x000000040c047c24 */ /* 0x000fce000f8e0214 */
[----:B------:R-:W1:Y:S01]  /*4860*/  LDC.64 R22, c[0x0][0x390] ;  /* 0x0000e400ff167b82 */ /* 0x000e620000000a00 */
[----:B0-----:R-:W-:Y:S01]  /*4870*/  IMAD R5, R4, R9, R17 ;  /* 0x0000000904057224 */ /* 0x001fe200078e0211 */
[----:B------:R-:W-:-:S03]  /*4880*/  LEA R4, R20, R1, 0x2 ;  /* 0x0000000114047211 */ /* 0x000fc600078e10ff */
[----:B-1----:R-:W-:-:S03]  /*4890*/  IMAD.WIDE R22, R5, 0x4, R22 ;  /* 0x0000000405167825 */ /* 0x002fc600078e0216 */
[----:B------:R-:W2:Y:S01]  /*48a0*/  LDL.128 R4, [R4] ;  /* 0x0000000004047983 */ /* 0x000ea20000100c00 */
[----:B------:R-:W-:-:S03]  /*48b0*/  IMAD.WIDE.U32 R18, R9, 0x4, R22 ;  /* 0x0000000409127825 */ /* 0x000fc600078e0016 */
[----:B------:R-:W2:Y:S01]  /*48c0*/  LDG.E.CONSTANT R22, desc[UR8][R22.64] ;  /* 0x0000000816167981 */ /* 0x000ea2000c1e9900 */
[----:B------:R-:W-:-:S03]  /*48d0*/  IMAD.WIDE.U32 R10, R9, 0x4, R18 ;  /* 0x00000004090a7825 */ /* 0x000fc600078e0012 */
[----:B------:R-:W3:Y:S01]  /*48e0*/  LDG.E.CONSTANT R19, desc[UR8][R18.64] ;  /* 0x0000000812137981 */ /* 0x000ee2000c1e9900 */
[----:B------:R-:W-:-:S03]  /*48f0*/  IMAD.WIDE.U32 R8, R9, 0x4, R10 ;  /* 0x0000000409087825 */ /* 0x000fc600078e000a */
[----:B------:R-:W4:Y:S04]  /*4900*/  LDG.E.CONSTANT R10, desc[UR8][R10.64] ;  /* 0x000000080a0a7981 */ /* 0x000f28000c1e9900 */
[----:B------:R-:W5:Y:S01]  /*4910*/  LDG.E.CONSTANT R9, desc[UR8][R8.64] ;  /* 0x0000000808097981 */ /* 0x000f62000c1e9900 */
[----:B------:R-:W-:Y:S01]  /*4920*/  IADD3 R20, PT, PT, R20, 0x4, RZ ;  /* 0x0000000414147810 */ /* 0x000fe20007ffe0ff */
[----:B--2---:R-:W-:-:S04]  /*4930*/  FFMA R24, R4, R22, R25 ;  /* 0x0000001604187223 */ /* 0x004fc80000000019 */
[----:B---3--:R-:W-:-:S04]  /*4940*/  FFMA R5, R19, R5, R24 ;  /* 0x0000000513057223 */ /* 0x008fc80000000018 */
[----:B----4-:R-:W-:-:S04]  /*4950*/  FFMA R6, R10, R6, R5 ;  /* 0x000000060a067223 */ /* 0x010fc80000000005 */
[----:B-----5:R-:W-:-:S07]  /*4960*/  FFMA R25, R9, R7, R6 ;  /* 0x0000000709197223 */ /* 0x020fce0000000006 */
.L_x_115:
[----:B------:R-:W-:Y:S05]  /*4970*/  @!P1 BRA `(.L_x_113) ;  /* 0x00000000004c9947 */ /* 0x000fea0003800000 */
[----:B------:R-:W0:Y:S01]  /*4980*/  LDC R11, c[0x0][0x3ac] ;  /* 0x0000eb00ff0b7b82 */ /* 0x000e220000000800 */
[----:B------:R-:W-:Y:S01]  /*4990*/  IMAD R12, R12, UR4, R20 ;  /* 0x000000040c0c7c24 */ /* 0x000fe2000f8e0214 */
[----:B------:R-:W-:-:S06]  /*49a0*/  LEA R10, R20, R1, 0x2 ;  /* 0x00000001140a7211 */ /* 0x000fcc00078e10ff */
[----:B------:R-:W1:Y:S01]  /*49b0*/  LDC.64 R4, c[0x0][0x390] ;  /* 0x0000e400ff047b82 */ /* 0x000e620000000a00 */
[----:B0-----:R-:W-:-:S04]  /*49c0*/  IMAD R7, R12, R11, R17 ;  /* 0x0000000b0c077224 */ /* 0x001fc800078e0211 */
[----:B-1----:R-:W-:Y:S02]  /*49d0*/  IMAD.WIDE R6, R7, 0x4, R4 ;  /* 0x0000000407067825 */ /* 0x002fe400078e0204 */
[----:B------:R-:W2:Y:S04]  /*49e0*/  LDL.64 R4, [R10] ;  /* 0x000000000a047983 */ /* 0x000ea80000100a00 */
[----:B------:R-:W2:Y:S01]  /*49f0*/  LDG.E.CONSTANT R8, desc[UR8][R6.64] ;  /* 0x0000000806087981 */ /* 0x000ea2000c1e9900 */
[----:B------:R-:W-:Y:S01]  /*4a00*/  ISETP.NE.AND P0, PT, R3, 0x1, PT ;  /* 0x000000010300780c */ /* 0x000fe20003f05270 */
[----:B--2---:R-:W-:-:S12]  /*4a10*/  FFMA R25, R4, R8, R25 ;  /* 0x0000000804197223 */ /* 0x004fd80000000019 */
[----:B------:R-:W-:Y:S05]  /*4a20*/  @!P0 BRA `(.L_x_113) ;  /* 0x0000000000208947 */ /* 0x000fea0003800000 */
[----:B------:R-:W-:Y:S01]  /*4a30*/  ISETP.NE.AND P0, PT, R3, 0x2, PT ;  /* 0x000000020300780c */ /* 0x000fe20003f05270 */
[C---:B------:R-:W-:Y:S01]  /*4a40*/  IMAD.WIDE.U32 R8, R11.reuse, 0x4, R6 ;  /* 0x000000040b087825 */ /* 0x040fe200078e0006 */
[----:B------:R-:W2:Y:S11]  /*4a50*/  LDL R10, [R10+0x8] ;  /* 0x000008000a0a7983 */ /* 0x000eb60000100800 */
[----:B------:R-:W-:-:S02]  /*4a60*/  @P0 IMAD.WIDE.U32 R6, R11, 0x4, R8 ;  /* 0x000000040b060825 */ /* 0x000fc400078e0008 */
[----:B------:R-:W3:Y:S04]  /*4a70*/  LDG.E.CONSTANT R8, desc[UR8][R8.64] ;  /* 0x0000000808087981 */ /* 0x000ee8000c1e9900 */
[----:B------:R-:W2:Y:S01]  /*4a80*/  @P0 LDG.E.CONSTANT R6, desc[UR8][R6.64] ;  /* 0x0000000806060981 */ /* 0x000ea2000c1e9900 */
[----:B---3--:R-:W-:-:S04]  /*4a90*/  FFMA R25, R8, R5, R25 ;  /* 0x0000000508197223 */ /* 0x008fc80000000019 */
[----:B--2---:R-:W-:-:S07]  /*4aa0*/  @P0 FFMA R25, R6, R10, R25 ;  /* 0x0000000a06190223 */ /* 0x004fce0000000019 */
.L_x_113:
[----:B------:R-:W0:Y:S01]  /*4ab0*/  LDCU UR5, c[0x0][0x3ac] ;  /* 0x00007580ff0577ac */ /* 0x000e220008000800 */
[----:B------:R-:W1:Y:S01]  /*4ac0*/  LDC.64 R4, c[0x0][0x398] ;  /* 0x0000e600ff047b82 */ /* 0x000e620000000a00 */
[----:B0-----:R-:W-:Y:S01]  /*4ad0*/  IMAD R7, R14, UR5, R17 ;  /* 0x000000050e077c24 */ /* 0x001fe2000f8e0211 */
[----:B------:R-:W-:-:S04]  /*4ae0*/  IADD3 R17, PT, PT, R17, 0x1, RZ ;  /* 0x0000000111117810 */ /* 0x000fc80007ffe0ff */
[----:B------:R-:W-:Y:S01]  /*4af0*/  ISETP.NE.AND P0, PT, R17, UR5, PT ;  /* 0x0000000511007c0c */ /* 0x000fe2000bf05270 */
[----:B-1----:R-:W-:-:S05]  /*4b00*/  IMAD.WIDE R4, R7, 0x4, R4 ;  /* 0x0000000407047825 */ /* 0x002fca00078e0204 */
[----:B------:R0:W-:Y:S07]  /*4b10*/  STG.E desc[UR8][R4.64], R25 ;  /* 0x0000001904007986 */ /* 0x0001ee000c101908 */
[----:B------:R-:W-:Y:S05]  /*4b20*/  @!P0 EXIT ;  /* 0x000000000000894d */ /* 0x000fea0003800000 */
[----:B------:R-:W-:Y:S05]  /*4b30*/  BRA `(.L_x_116) ;  /* 0xfffffff4007c7947 */ /* 0x000fea000383ffff */
.L_x_110:
[C---:B------:R-:W-:Y:S01]  /*4b40*/  IADD3 R0, PT, PT, R9.reuse, -0x1, RZ ;  /* 0xffffffff09007810 */ /* 0x040fe20007ffe0ff */
[----:B------:R-:W-:Y:S01]  /*4b50*/  HFMA2 R7, -RZ, RZ, 0, 0 ;  /* 0x00000000ff077431 */ /* 0x000fe200000001ff */
[----:B------:R-:W-:Y:S02]  /*4b60*/  LOP3.LUT R6, R9, 0x7, RZ, 0xc0, !PT ;  /* 0x0000000709067812 */ /* 0x000fe400078ec0ff */
[----:B------:R-:W-:Y:S02]  /*4b70*/  ISETP.GE.U32.AND P0, PT, R0, 0x7, PT ;  /* 0x000000070000780c */ /* 0x000fe40003f06070 */
[----:B------:R-:W-:-:S11]  /*4b80*/  ISETP.NE.AND P1, PT, R6, RZ, PT ;  /* 0x000000ff0600720c */ /* 0x000fd60003f25270 */
[----:B------:R-:W-:Y:S05]  /*4b90*/  @!P0 BRA `(.L_x_117) ;  /* 0x0000000000408947 */ /* 0x000fea0003800000 */
[----:B------:R-:W0:Y:S01]  /*4ba0*/  LDC.64 R4, c[0x0][0x398] ;  /* 0x0000e600ff047b82 */ /* 0x000e220000000a00 */
[----:B------:R-:W-:Y:S01]  /*4bb0*/  LOP3.LUT R7, R9, 0x7ffffff8, RZ, 0xc0, !PT ;  /* 0x7ffffff809077812 */ /* 0x000fe200078ec0ff */
[----:B------:R-:W-:-:S06]  /*4bc0*/  UMOV UR4, URZ ;  /* 0x000000ff00047c82 */ /* 0x000fcc0008000000 */
.L_x_118:
[----:B-1----:R-:W-:Y:S01]  /*4bd0*/  IMAD R3, R14, R9, UR4 ;  /* 0x000000040e037e24 */ /* 0x002fe2000f8e0209 */
[----:B------:R-:W-:-:S03]  /*4be0*/  UIADD3 UR4, UPT, UPT, UR4, 0x8, URZ ;  /* 0x0000000804047890 */ /* 0x000fc6000fffe0ff */
[----:B0-----:R-:W-:-:S03]  /*4bf0*/  IMAD.WIDE R2, R3, 0x4, R4 ;  /* 0x0000000403027825 */ /* 0x001fc600078e0204 */
[----:B------:R-:W-:Y:S02]  /*4c00*/  ISETP.NE.AND P0, PT, R7, UR4, PT ;  /* 0x0000000407007c0c */ /* 0x000fe4000bf05270 */
[----:B------:R1:W-:Y:S04]  /*4c10*/  STG.E desc[UR8][R2.64], RZ ;  /* 0x000000ff02007986 */ /* 0x0003e8000c101908 */
[----:B------:R1:W-:Y:S04]  /*4c20*/  STG.E desc[UR8][R2.64+0x4], RZ ;  /* 0x000004ff02007986 */ /* 0x0003e8000c101908 */
[----:B------:R1:W-:Y:S04]  /*4c30*/  STG.E desc[UR8][R2.64+0x8], RZ ;  /* 0x000008ff02007986 */ /* 0x0003e8000c101908 */
[----:B------:R1:W-:Y:S04]  /*4c40*/  STG.E desc[UR8][R2.64+0xc], RZ ;  /* 0x00000cff02007986 */ /* 0x0003e8000c101908 */
[----:B------:R1:W-:Y:S04]  /*4c50*/  STG.E desc[UR8][R2.64+0x10], RZ ;  /* 0x000010ff02007986 */ /* 0x0003e8000c101908 */
[----:B------:R1:W-:Y:S04]  /*4c60*/  STG.E desc[UR8][R2.64+0x14], RZ ;  /* 0x000014ff02007986 */ /* 0x0003e8000c101908 */
[----:B------:R1:W-:Y:S04]  /*4c70*/  STG.E desc[UR8][R2.64+0x18], RZ ;  /* 0x000018ff02007986 */ /* 0x0003e8000c101908 */
[----:B------:R1:W-:Y:S01]  /*4c80*/  STG.E desc[UR8][R2.64+0x1c], RZ ;  /* 0x00001cff02007986 */ /* 0x0003e2000c101908 */
[----:B------:R-:W-:Y:S05]  /*4c90*/  @P0 BRA `(.L_x_118) ;  /* 0xfffffffc00cc0947 */ /* 0x000fea000383ffff */
.L_x_117:
[----:B------:R-:W-:Y:S05]  /*4ca0*/  @!P1 EXIT ;  /* 0x000000000000994d */ /* 0x000fea0003800000 */
[----:B------:R-:W-:Y:S02]  /*4cb0*/  ISETP.GE.U32.AND P0, PT, R6, 0x4, PT ;  /* 0x000000040600780c */ /* 0x000fe40003f06070 */
[----:B------:R-:W-:-:S04]  /*4cc0*/  LOP3.LUT R0, R9, 0x3, RZ, 0xc0, !PT ;  /* 0x0000000309007812 */ /* 0x000fc800078ec0ff */
[----:B------:R-:W-:-:S07]  /*4cd0*/  ISETP.NE.AND P1, PT, R0, RZ, PT ;  /* 0x000000ff0000720c */ /* 0x000fce0003f25270 */
[----:B------:R-:W-:Y:S06]  /*4ce0*/  @!P0 BRA `(.L_x_119) ;  /* 0x0000000000208947 */ /* 0x000fec0003800000 */
[----:B-1----:R-:W0:Y:S01]  /*4cf0*/  LDC.64 R2, c[0x0][0x398] ;  /* 0x0000e600ff027b82 */ /* 0x002e220000000a00 */
[----:B------:R-:W-:Y:S01]  /*4d00*/  IMAD R5, R14, R9, R7 ;  /* 0x000000090e057224 */ /* 0x000fe200078e0207 */
[----:B------:R-:W-:-:S03]  /*4d10*/  IADD3 R7, PT, PT, R7, 0x4, RZ ;  /* 0x0000000407077810 */ /* 0x000fc60007ffe0ff */
[----:B0-----:R-:W-:-:S05]  /*4d20*/  IMAD.WIDE R2, R5, 0x4, R2 ;  /* 0x0000000405027825 */ /* 0x001fca00078e0202 */
[----:B------:R0:W-:Y:S04]  /*4d30*/  STG.E desc[UR8][R2.64], RZ ;  /* 0x000000ff02007986 */ /* 0x0001e8000c101908 */
[----:B------:R0:W-:Y:S04]  /*4d40*/  STG.E desc[UR8][R2.64+0x4], RZ ;  /* 0x000004ff02007986 */ /* 0x0001e8000c101908 */
[----:B------:R0:W-:Y:S04]  /*4d50*/  STG.E desc[UR8][R2.64+0x8], RZ ;  /* 0x000008ff02007986 */ /* 0x0001e8000c101908 */
[----:B------:R0:W-:Y:S02]  /*4d60*/  STG.E desc[UR8][R2.64+0xc], RZ ;  /* 0x00000cff02007986 */ /* 0x0001e4000c101908 */
.L_x_119:
[----:B------:R-:W-:Y:S05]  /*4d70*/  @!P1 EXIT ;  /* 0x000000000000994d */ /* 0x000fea0003800000 */
[----:B------:R-:W-:Y:S02]  /*4d80*/  ISETP.NE.AND P1, PT, R0, 0x1, PT ;  /* 0x000000010000780c */ /* 0x000fe40003f25270 */
[----:B------:R-:W-:-:S04]  /*4d90*/  LOP3.LUT R0, R9, 0x1, RZ, 0xc0, !PT ;  /* 0x0000000109007812 */ /* 0x000fc800078ec0ff */
[----:B------:R-:W-:-:S07]  /*4da0*/  ISETP.NE.U32.AND P0, PT, R0, 0x1, PT ;  /* 0x000000010000780c */ /* 0x000fce0003f05070 */
[----:B01----:R-:W0:Y:S01]  /*4db0*/  @P1 LDC.64 R2, c[0x0][0x398] ;  /* 0x0000e600ff021b82 */ /* 0x003e220000000a00 */
[----:B------:R-:W-:-:S04]  /*4dc0*/  @P1 IMAD R5, R14, R9, R7 ;  /* 0x000000090e051224 */ /* 0x000fc800078e0207 */
[----:B0-----:R-:W-:-:S05]  /*4dd0*/  @P1 IMAD.WIDE R2, R5, 0x4, R2 ;  /* 0x0000000405021825 */ /* 0x001fca00078e0202 */
[----:B------:R0:W-:Y:S04]  /*4de0*/  @P1 STG.E desc[UR8][R2.64], RZ ;  /* 0x000000ff02001986 */ /* 0x0001e8000c101908 */
[----:B------:R0:W-:Y:S01]  /*4df0*/  @P1 STG.E desc[UR8][R2.64+0x4], RZ ;  /* 0x000004ff02001986 */ /* 0x0001e2000c101908 */
[----:B------:R-:W-:Y:S05]  /*4e00*/  @P0 EXIT ;  /* 0x000000000000094d */ /* 0x000fea0003800000 */
[----:B0-----:R-:W0:Y:S01]  /*4e10*/  LDC.64 R2, c[0x0][0x398] ;  /* 0x0000e600ff027b82 */ /* 0x001e220000000a00 */
[----:B------:R-:W-:-:S05]  /*4e20*/  @P1 IADD3 R7, PT, PT, R7, 0x2, RZ ;  /* 0x0000000207071810 */ /* 0x000fca0007ffe0ff */
[----:B------:R-:W-:-:S04]  /*4e30*/  IMAD R7, R14, R9, R7 ;  /* 0x000000090e077224 */ /* 0x000fc800078e0207 */
[----:B0-----:R-:W-:-:S05]  /*4e40*/  IMAD.WIDE R2, R7, 0x4, R2 ;  /* 0x0000000407027825 */ /* 0x001fca00078e0202 */
[----:B------:R-:W-:Y:S01]  /*4e50*/  STG.E desc[UR8][R2.64], RZ ;  /* 0x000000ff02007986 */ /* 0x000fe2000c101908 */
[----:B------:R-:W-:Y:S05]  /*4e60*/  EXIT ;  /* 0x000000000000794d */ /* 0x000fea0003800000 */
        .weak           $__internal_1_$__cuda_sm3x_div_rn_noftz_f32_slowpath
        .type           $__internal_1_$__cuda_sm3x_div_rn_noftz_f32_slowpath,@function
        .size           $__internal_1_$__cuda_sm3x_div_rn_noftz_f32_slowpath,(.L_x_186 - $__internal_1_$__cuda_sm3x_div_rn_noftz_f32_slowpath)
$__internal_1_$__cuda_sm3x_div_rn_noftz_f32_slowpath:
[----:B------:R-:W-:Y:S01]  /*4e70*/  SHF.R.U32.HI R10, RZ, 0x17, R9 ;  /* 0x00000017ff0a7819 */ /* 0x000fe20000011609 */
[----:B------:R-:W-:Y:S01]  /*4e80*/  BSSY.RECONVERGENT B0, `(.L_x_120) ;  /* 0x0000063000007945 */ /* 0x000fe20003800200 */
[----:B------:R-:W-:Y:S02]  /*4e90*/  SHF.R.U32.HI R23, RZ, 0x17, R26 ;  /* 0x00000017ff177819 */ /* 0x000fe4000001161a */
[----:B------:R-:W-:Y:S02]  /*4ea0*/  LOP3.LUT R10, R10, 0xff, RZ, 0xc0, !PT ;  /* 0x000000ff0a0a7812 */ /* 0x000fe400078ec0ff */
[----:B------:R-:W-:Y:S02]  /*4eb0*/  LOP3.LUT R23, R23, 0xff, RZ, 0xc0, !PT ;  /* 0x000000ff17177812 */ /* 0x000fe400078ec0ff */
[----:B------:R-:W-:Y:S02]  /*4ec0*/  IADD3 R4, PT, PT, R10, -0x1, RZ ;  /* 0xffffffff0a047810 */ /* 0x000fe40007ffe0ff */
[----:B------:R-:W-:-:S02]  /*4ed0*/  IADD3 R15, PT, PT, R23, -0x1, RZ ;  /* 0xffffffff170f7810 */ /* 0x000fc40007ffe0ff */
[----:B------:R-:W-:Y:S02]  /*4ee0*/  ISETP.GT.U32.AND P0, PT, R4, 0xfd, PT ;  /* 0x000000fd0400780c */ /* 0x000fe40003f04070 */
[----:B------:R-:W-:Y:S02]  /*4ef0*/  MOV R19, R9 ;  /* 0x0000000900137202 */ /* 0x000fe40000000f00 */
[----:B------:R-:W-:-:S13]  /*4f00*/  ISETP.GT.U32.OR P0, PT, R15, 0xfd, P0 ;  /* 0x000000fd0f00780c */ /* 0x000fda0000704470 */
[----:B------:R-:W-:Y:S01]  /*4f10*/  @!P0 MOV R24, RZ ;  /* 0x000000ff00188202 */ /* 0x000fe20000000f00 */
[----:B------:R-:W-:Y:S06]  /*4f20*/  @!P0 BRA `(.L_x_121) ;  /* 0x00000000005c8947 */ /* 0x000fec0003800000 */
[----:B------:R-:W-:Y:S02]  /*4f30*/  FSETP.GTU.FTZ.AND P0, PT, |R26|, +INF , PT ;  /* 0x7f8000001a00780b */ /* 0x000fe40003f1c200 */
[----:B------:R-:W-:-:S04]  /*4f40*/  FSETP.GTU.FTZ.AND P1, PT, |R9|, +INF , PT ;  /* 0x7f8000000900780b */ /* 0x000fc80003f3c200 */
[----:B------:R-:W-:-:S13]  /*4f50*/  PLOP3.LUT P0, PT, P0, P1, PT, 0xf8, 0x8f ;  /* 0x00000000008f781c */ /* 0x000fda0000703f70 */
[----:B------:R-:W-:Y:S05]  /*4f60*/  @P0 BRA `(.L_x_122) ;  /* 0x00000004004c0947 */ /* 0x000fea0003800000 */
[----:B------:R-:W-:-:S13]  /*4f70*/  LOP3.LUT P0, RZ, R19, 0x7fffffff, R26, 0xc8, !PT ;  /* 0x7fffffff13ff7812 */ /* 0x000fda000780c81a */
[----:B------:R-:W-:Y:S05]  /*4f80*/  @!P0 BRA `(.L_x_123) ;  /* 0x00000004003c8947 */ /* 0x000fea0003800000 */
[C---:B------:R-:W-:Y:S02]  /*4f90*/  FSETP.NEU.FTZ.AND P2, PT, |R26|.reuse, +INF , PT ;  /* 0x7f8000001a00780b */ /* 0x040fe40003f5d200 */
[----:B------:R-:W-:Y:S02]  /*4fa0*/  FSETP.NEU.FTZ.AND P1, PT, |R9|, +INF , PT ;  /* 0x7f8000000900780b */ /* 0x000fe40003f3d200 */
[----:B------:R-:W-:-:S11]  /*4fb0*/  FSETP.NEU.FTZ.AND P0, PT, |R26|, +INF , PT ;  /* 0x7f8000001a00780b */ /* 0x000fd60003f1d200 */
[----:B------:R-:W-:Y:S05]  /*4fc0*/  @!P1 BRA !P2, `(.L_x_123) ;  /* 0x00000004002c9947 */ /* 0x000fea0005000000 */
[----:B------:R-:W-:-:S04]  /*4fd0*/  LOP3.LUT P2, RZ, R26, 0x7fffffff, RZ, 0xc0, !PT ;  /* 0x7fffffff1aff7812 */ /* 0x000fc8000784c0ff */
[----:B------:R-:W-:-:S13]  /*4fe0*/  PLOP3.LUT P1, PT, P1, P2, PT, 0x2f, 0xf2 ;  /* 0x0000000000f2781c */ /* 0x000fda0000f24577 */
[----:B------:R-:W-:Y:S05]  /*4ff0*/  @P1 BRA `(.L_x_124) ;  /* 0x0000000400181947 */ /* 0x000fea0003800000 */
[----:B------:R-:W-:-:S04]  /*5000*/  LOP3.LUT P1, RZ, R19, 0x7fffffff, RZ, 0xc0, !PT ;  /* 0x7fffffff13ff7812 */ /* 0x000fc8000782c0ff */
[----:B------:R-:W-:-:S13]  /*5010*/  PLOP3.LUT P0, PT, P0, P1, PT, 0x2f, 0xf2 ;  /* 0x0000000000f2781c */ /* 0x000fda0000702577 */
[----:B------:R-:W-:Y:S05]  /*5020*/  @P0 BRA `(.L_x_125) ;  /* 0x0000000400000947 */ /* 0x000fea0003800000 */
[----:B------:R-:W-:Y:S02]  /*5030*/  ISETP.GE.AND P0, PT, R15, RZ, PT ;  /* 0x000000ff0f00720c */ /* 0x000fe40003f06270 */
[----:B------:R-:W-:-:S11]  /*5040*/  ISETP.GE.AND P1, PT, R4, RZ, PT ;  /* 0x000000ff0400720c */ /* 0x000fd60003f26270 */
[----:B------:R-:W-:Y:S01]  /*5050*/  @P0 MOV R24, RZ ;  /* 0x000000ff00180202 */ /* 0x000fe20000000f00 */
[----:B------:R-:W-:Y:S01]  /*5060*/  @!P0 FFMA R26, R26, 1.84467440737095516160e+19, RZ ;  /* 0x5f8000001a1a8823 */ /* 0x000fe200000000ff */
[----:B------:R-:W-:Y:S01]  /*5070*/  @!P0 MOV R24, 0xffffffc0 ;  /* 0xffffffc000188802 */ /* 0x000fe20000000f00 */
[----:B------:R-:W-:-:S03]  /*5080*/  @!P1 FFMA R19, R9, 1.84467440737095516160e+19, RZ ;  /* 0x5f80000009139823 */ /* 0x000fc600000000ff */
[----:B------:R-:W-:-:S07]  /*5090*/  @!P1 IADD3 R24, PT, PT, R24, 0x40, RZ ;  /* 0x0000004018189810 */ /* 0x000fce0007ffe0ff */
.L_x_121:
[----:B------:R-:W-:Y:S01]  /*50a0*/  LEA R4, R10, 0xc0800000, 0x17 ;  /* 0xc08000000a047811 */ /* 0x000fe200078eb8ff */
[----:B------:R-:W-:Y:S01]  /*50b0*/  BSSY.RECONVERGENT B1, `(.L_x_126) ;  /* 0x0000036000017945 */ /* 0x000fe20003800200 */
[----:B------:R-:W-:Y:S02]  /*50c0*/  IADD3 R23, PT, PT, R23, -0x7f, RZ ;  /* 0xffffff8117177810 */ /* 0x000fe40007ffe0ff */
[----:B------:R-:W-:-:S03]  /*50d0*/  IADD3 R25, PT, PT, -R4, R19, RZ ;  /* 0x0000001304197210 */ /* 0x000fc60007ffe1ff */
[----:B------:R-:W-:Y:S01]  /*50e0*/  IMAD R21, R23, -0x800000, R26 ;  /* 0xff80000017157824 */ /* 0x000fe200078e021a */
[----:B------:R-:W0:Y:S01]  /*50f0*/  MUFU.RCP R15, R25 ;  /* 0x00000019000f7308 */ /* 0x000e220000001000 */
[----:B------:R-:W-:Y:S01]  /*5100*/  FADD.FTZ R22, -R25, -RZ ;  /* 0x800000ff19167221 */ /* 0x000fe20000010100 */
[----:B------:R-:W-:-:S04]  /*5110*/  IADD3 R23, PT, PT, R23, 0x7f, -R10 ;  /* 0x0000007f17177810 */ /* 0x000fc80007ffe80a */
[----:B------:R-:W-:Y:S01]  /*5120*/  IADD3 R24, PT, PT, R23, R24, RZ ;  /* 0x0000001817187210 */ /* 0x000fe20007ffe0ff */
[----:B0-----:R-:W-:-:S04]  /*5130*/  FFMA R4, R15, R22, 1 ;  /* 0x3f8000000f047423 */ /* 0x001fc80000000016 */
[----:B------:R-:W-:-:S04]  /*5140*/  FFMA R4, R15, R4, R15 ;  /* 0x000000040f047223 */ /* 0x000fc8000000000f */
[----:B------:R-:W-:-:S04]  /*5150*/  FFMA R19, R21, R4, RZ ;  /* 0x0000000415137223 */ /* 0x000fc800000000ff */
[----:B------:R-:W-:-:S04]  /*5160*/  FFMA R15, R22, R19, R21 ;  /* 0x00000013160f7223 */ /* 0x000fc80000000015 */
[----:B------:R-:W-:-:S04]  /*5170*/  FFMA R15, R4, R15, R19 ;  /* 0x0000000f040f7223 */ /* 0x000fc80000000013 */
[----:B------:R-:W-:-:S04]  /*5180*/  FFMA R22, R22, R15, R21 ;  /* 0x0000000f16167223 */ /* 0x000fc80000000015 */
[----:B------:R-:W-:-:S05]  /*5190*/  FFMA R19, R4, R22, R15 ;  /* 0x0000001604137223 */ /* 0x000fca000000000f */
[----:B------:R-:W-:-:S04]  /*51a0*/  SHF.R.U32.HI R10, RZ, 0x17, R19 ;  /* 0x00000017ff0a7819 */ /* 0x000fc80000011613 */
[----:B------:R-:W-:-:S04]  /*51b0*/  LOP3.LUT R21, R10, 0xff, RZ, 0xc0, !PT ;  /* 0x000000ff0a157812 */ /* 0x000fc800078ec0ff */
[----:B------:R-:W-:-:S04]  /*51c0*/  IADD3 R10, PT, PT, R21, R24, RZ ;  /* 0x00000018150a7210 */ /* 0x000fc80007ffe0ff */
[----:B------:R-:W-:-:S04]  /*51d0*/  IADD3 R21, PT, PT, R10, -0x1, RZ ;  /* 0xffffffff0a157810 */ /* 0x000fc80007ffe0ff */
[----:B------:R-:W-:-:S13]  /*51e0*/  ISETP.GE.U32.AND P0, PT, R21, 0xfe, PT ;  /* 0x000000fe1500780c */ /* 0x000fda0003f06070 */
[----:B------:R-:W-:Y:S05]  /*51f0*/  @!P0 BRA `(.L_x_127) ;  /* 0x0000000000808947 */ /* 0x000fea0003800000 */
[----:B------:R-:W-:-:S13]  /*5200*/  ISETP.GT.AND P0, PT, R10, 0xfe, PT ;  /* 0x000000fe0a00780c */ /* 0x000fda0003f04270 */
[----:B------:R-:W-:Y:S05]  /*5210*/  @P0 BRA `(.L_x_128) ;  /* 0x00000000006c0947 */ /* 0x000fea0003800000 */
[----:B------:R-:W-:-:S13]  /*5220*/  ISETP.GE.AND P0, PT, R10, 0x1, PT ;  /* 0x000000010a00780c */ /* 0x000fda0003f06270 */
[----:B------:R-:W-:Y:S05]  /*5230*/  @P0 BRA `(.L_x_129) ;  /* 0x0000000000740947 */ /* 0x000fea0003800000 */
[----:B------:R-:W-:Y:S02]  /*5240*/  ISETP.GE.AND P0, PT, R10, -0x18, PT ;  /* 0xffffffe80a00780c */ /* 0x000fe40003f06270 */
[----:B------:R-:W-:-:S11]  /*5250*/  LOP3.LUT R19, R19, 0x80000000, RZ, 0xc0, !PT ;  /* 0x8000000013137812 */ /* 0x000fd600078ec0ff */
[----:B------:R-:W-:Y:S05]  /*5260*/  @!P0 BRA `(.L_x_129) ;  /* 0x0000000000688947 */ /* 0x000fea0003800000 */
[CCC-:B------:R-:W-:Y:S01]  /*5270*/  FFMA.RZ R21, R4.reuse, R22.reuse, R15.reuse ;  /* 0x0000001604157223 */ /* 0x1c0fe2000000c00f */
[CCC-:B------:R-:W-:Y:S01]  /*5280*/  FFMA.RP R23, R4.reuse, R22.reuse, R15.reuse ;  /* 0x0000001604177223 */ /* 0x1c0fe2000000800f */
[----:B------:R-:W-:Y:S01]  /*5290*/  FFMA.RM R22, R4, R22, R15 ;  /* 0x0000001604167223 */ /* 0x000fe2000000400f */
[C---:B------:R-:W-:Y:S02]  /*52a0*/  IADD3 R4, PT, PT, R10.reuse, 0x20, RZ ;  /* 0x000000200a047810 */ /* 0x040fe40007ffe0ff */
[----:B------:R-:W-:Y:S02]  /*52b0*/  LOP3.LUT R21, R21, 0x7fffff, RZ, 0xc0, !PT ;  /* 0x007fffff15157812 */ /* 0x000fe400078ec0ff */
[C---:B------:R-:W-:Y:S02]  /*52c0*/  ISETP.NE.AND P2, PT, R10.reuse, RZ, PT ;  /* 0x000000ff0a00720c */ /* 0x040fe40003f45270 */
[----:B------:R-:W-:Y:S02]  /*52d0*/  LOP3.LUT R21, R21, 0x800000, RZ, 0xfc, !PT ;  /* 0x0080000015157812 */ /* 0x000fe400078efcff */
[----:B------:R-:W-:-:S02]  /*52e0*/  ISETP.NE.AND P1, PT, R10, RZ, PT ;  /* 0x000000ff0a00720c */ /* 0x000fc40003f25270 */
[----:B------:R-:W-:Y:S02]  /*52f0*/  IADD3 R10, PT, PT, -R10, RZ, RZ ;  /* 0x000000ff0a0a7210 */ /* 0x000fe40007ffe1ff */
[----:B------:R-:W-:Y:S02]  /*5300*/  SHF.L.U32 R4, R21, R4, RZ ;  /* 0x0000000415047219 */ /* 0x000fe400000006ff */
[----:B------:R-:W-:Y:S02]  /*5310*/  FSETP.NEU.FTZ.AND P0, PT, R23, R22, PT ;  /* 0x000000161700720b */ /* 0x000fe40003f1d000 */
[----:B------:R-:W-:Y:S02]  /*5320*/  SEL R10, R10, RZ, P2 ;  /* 0x000000ff0a0a7207 */ /* 0x000fe40001000000 */
[----:B------:R-:W-:Y:S02]  /*5330*/  ISETP.NE.AND P1, PT, R4, RZ, P1 ;  /* 0x000000ff0400720c */ /* 0x000fe40000f25270 */
[----:B------:R-:W-:-:S02]  /*5340*/  SHF.R.U32.HI R21, RZ, R10, R21 ;  /* 0x0000000aff157219 */ /* 0x000fc40000011615 */
[----:B------:R-:W-:Y:S02]  /*5350*/  PLOP3.LUT P0, PT, P0, P1, PT, 0xf8, 0x8f ;  /* 0x00000000008f781c */ /* 0x000fe40000703f70 */
[----:B------:R-:W-:Y:S02]  /*5360*/  SHF.R.U32.HI R10, RZ, 0x1, R21 ;  /* 0x00000001ff0a7819 */ /* 0x000fe40000011615 */
[----:B------:R-:W-:-:S04]  /*5370*/  SEL R15, RZ, 0x1, !P0 ;  /* 0x00000001ff0f7807 */ /* 0x000fc80004000000 */
[----:B------:R-:W-:-:S04]  /*5380*/  LOP3.LUT R4, R15, 0x1, R10, 0xf8, !PT ;  /* 0x000000010f047812 */ /* 0x000fc800078ef80a */
[----:B------:R-:W-:-:S04]  /*5390*/  LOP3.LUT R21, R4, R21, RZ, 0xc0, !PT ;  /* 0x0000001504157212 */ /* 0x000fc800078ec0ff */
[----:B------:R-:W-:-:S04]  /*53a0*/  IADD3 R10, PT, PT, R10, R21, RZ ;  /* 0x000000150a0a7210 */ /* 0x000fc80007ffe0ff */
[----:B------:R-:W-:Y:S01]  /*53b0*/  LOP3.LUT R19, R10, R19, RZ, 0xfc, !PT ;  /* 0x000000130a137212 */ /* 0x000fe200078efcff */
[----:B------:R-:W-:Y:S06]  /*53c0*/  BRA `(.L_x_129) ;  /* 0x0000000000107947 */ /* 0x000fec0003800000 */
.L_x_128:
[----:B------:R-:W-:-:S04]  /*53d0*/  LOP3.LUT R19, R19, 0x80000000, RZ, 0xc0, !PT ;  /* 0x8000000013137812 */ /* 0x000fc800078ec0ff */
[----:B------:R-:W-:Y:S01]  /*53e0*/  LOP3.LUT R19, R19, 0x7f800000, RZ, 0xfc, !PT ;  /* 0x7f80000013137812 */ /* 0x000fe200078efcff */
[----:B------:R-:W-:Y:S06]  /*53f0*/  BRA `(.L_x_129) ;  /* 0x0000000000047947 */ /* 0x000fec0003800000 */
.L_x_127:
[----:B------:R-:W-:-:S07]  /*5400*/  LEA R19, R24, R19, 0x17 ;  /* 0x0000001318137211 */ /* 0x000fce00078eb8ff */
.L_x_129:
[----:B------:R-:W-:Y:S05]  /*5410*/  BSYNC.RECONVERGENT B1 ;  /* 0x0000000000017941 */ /* 0x000fea0003800200 */
.L_x_126:
[----:B------:R-:W-:Y:S05]  /*5420*/  BRA `(.L_x_130) ;  /* 0x0000000000207947 */ /* 0x000fea0003800000 */
.L_x_125:
[----:B------:R-:W-:-:S04]  /*5430*/  LOP3.LUT R19, R19, 0x80000000, R26, 0x48, !PT ;  /* 0x8000000013137812 */ /* 0x000fc800078e481a */
[----:B------:R-:W-:Y:S01]  /*5440*/  LOP3.LUT R19, R19, 0x7f800000, RZ, 0xfc, !PT ;  /* 0x7f80000013137812 */ /* 0x000fe200078efcff */
[----:B------:R-:W-:Y:S06]  /*5450*/  BRA `(.L_x_130) ;  /* 0x0000000000147947 */ /* 0x000fec0003800000 */
.L_x_124:
[----:B------:R-:W-:Y:S01]  /*5460*/  LOP3.LUT R19, R19, 0x80000000, R26, 0x48, !PT ;  /* 0x8000000013137812 */ /* 0x000fe200078e481a */
[----:B------:R-:W-:Y:S06]  /*5470*/  BRA `(.L_x_130) ;  /* 0x00000000000c7947 */ /* 0x000fec0003800000 */
.L_x_123:
[----:B------:R-:W0:Y:S01]  /*5480*/  MUFU.RSQ R19, -QNAN ;  /* 0xffc0000000137908 */ /* 0x000e220000001400 */
[----:B------:R-:W-:Y:S05]  /*5490*/  BRA `(.L_x_130) ;  /* 0x0000000000047947 */ /* 0x000fea0003800000 */
.L_x_122:
[----:B------:R-:W-:-:S07]  /*54a0*/  FADD.FTZ R19, R26, R9 ;  /* 0x000000091a137221 */ /* 0x000fce0000010000 */
.L_x_130:
[----:B------:R-:W-:Y:S05]  /*54b0*/  BSYNC.RECONVERGENT B0 ;  /* 0x0000000000007941 */ /* 0x000fea0003800200 */
.L_x_120:
[----:B------:R-:W-:Y:S01]  /*54c0*/  HFMA2 R21, -RZ, RZ, 0, 0 ;  /* 0x00000000ff157431 */ /* 0x000fe200000001ff */
[----:B0-----:R-:W-:-:S03]  /*54d0*/  MOV R15, R19 ;  /* 0x00000013000f7202 */ /* 0x001fc60000000f00 */
[----:B------:R-:W-:Y:S05]  /*54e0*/  RET.REL.NODEC R20 `(_Z22fused_attention_kernelPKfS0_S0_Pfiiiif) ;  /* 0xffffffa814c47950 */ /* 0x000fea0003c3ffff */
.L_x_131:
        /* <DEDUP_REMOVED lines=9> */
.L_x_186:


//--------------------- .text._Z25fused_conv_bn_relu_kernelPKfS0_S0_S0_S0_S0_Pfiiiiiiiiiiiiif --------------------------
	.section	.text._Z25fused_conv_bn_relu_kernelPKfS0_S0_S0_S0_S0_Pfiiiiiiiiiiiiif,"ax",@progbits
	.align	128
        .global         _Z25fused_conv_bn_relu_kernelPKfS0_S0_S0_S0_S0_Pfiiiiiiiiiiiiif
        .type           _Z25fused_conv_bn_relu_kernelPKfS0_S0_S0_S0_S0_Pfiiiiiiiiiiiiif,@function
        .size           _Z25fused_conv_bn_relu_kernelPKfS0_S0_S0_S0_S0_Pfiiiiiiiiiiiiif,(.L_x_188 - _Z25fused_conv_bn_relu_kernelPKfS0_S0_S0_S0_S0_Pfiiiiiiiiiiiiif)
        .other          _Z25fused_conv_bn_relu_kernelPKfS0_S0_S0_S0_S0_Pfiiiiiiiiiiiiif,@"STO_CUDA_ENTRY STV_DEFAULT"
_Z25fused_conv_bn_relu_kernelPKfS0_S0_S0_S0_S0_Pfiiiiiiiiiiiiif:
.text._Z25fused_conv_bn_relu_kernelPKfS0_S0_S0_S0_S0_Pfiiiiiiiiiiiiif:
[----:B------:R-:W-:Y:S01]  /*0000*/  LDC R1, c[0x0][0x37c] ;  /* 0x0000df00ff017b82 */ /* 0x000fe20000000800 */
[----:B------:R-:W0:Y:S07]  /*0010*/  S2R R5, SR_TID.Y ;  /* 0x0000000000057919 */ /* 0x000e2e0000002200 */
[----:B------:R-:W0:Y:S01]  /*0020*/  S2UR UR4, SR_CTAID.X ;  /* 0x00000000000479c3 */ /* 0x000e220000002500 */
[----:B------:R-:W1:Y:S01]  /*0030*/  LDCU UR5, c[0x0][0x3d0] ;  /* 0x00007a00ff0577ac */ /* 0x000e620008000800 */
[----:B------:R-:W1:Y:S01]  /*0040*/  S2R R3, SR_TID.X ;  /* 0x0000000000037919 */ /* 0x000e620000002100 */
[----:B------:R-:W2:Y:S05]  /*0050*/  LDCU UR6, c[0x0][0x3cc] ;  /* 0x00007980ff0677ac */ /* 0x000eaa0008000800 */
[----:B------:R-:W0:Y:S02]  /*0060*/  LDC R0, c[0x0][0x364] ;  /* 0x0000d900ff007b82 */ /* 0x000e240000000800 */
[----:B0-----:R-:W-:Y:S01]  /*0070*/  IMAD R0, R0, UR4, R5 ;  /* 0x0000000400007c24 */ /* 0x001fe2000f8e0205 */
[----:B-1----:R-:W-:-:S04]  /*0080*/  ISETP.GE.AND P0, PT, R3, UR5, PT ;  /* 0x0000000503007c0c */ /* 0x002fc8000bf06270 */
[----:B--2---:R-:W-:-:S13]  /*0090*/  ISETP.GE.OR P0, PT, R0, UR6, P0 ;  /* 0x0000000600007c0c */ /* 0x004fda0008706670 */
[----:B------:R-:W-:Y:S05]  /*00a0*/  @P0 EXIT ;  /* 0x000000000000094d */ /* 0x000fea0003800000 */
[----:B------:R-:W0:Y:S01]  /*00b0*/  LDCU UR4, c[0x0][0x3bc] ;  /* 0x00007780ff0477ac */ /* 0x000e220008000800 */
[----:B------:R-:W1:Y:S01]  /*00c0*/  S2R R2, SR_CTAID.Y ;  /* 0x0000000000027919 */ /* 0x000e620000002600 */
[----:B------:R-:W2:Y:S01]  /*00d0*/  S2UR UR9, SR_CTAID.Z ;  /* 0x00000000000979c3 */ /* 0x000ea20000002700 */
[----:B------:R-:W-:Y:S01]  /*00e0*/  IMAD.MOV.U32 R4, RZ, RZ, RZ ;  /* 0x000000ffff047224 */ /* 0x000fe200078e00ff */
[----:B------:R-:W3:Y:S01]  /*00f0*/  LDCU.64 UR10, c[0x0][0x358] ;  /* 0x00006b00ff0a77ac */ /* 0x000ee20008000a00 */
[----:B0-----:R-:W-:-:S09]  /*0100*/  UISETP.GE.AND UP0, UPT, UR4, 0x1, UPT ;  /* 0x000000010400788c */ /* 0x001fd2000bf06270 */
[----:B--23--:R-:W-:Y:S05]  /*0110*/  BRA.U !UP0, `(.L_x_132) ;  /* 0x0000000d083c7547 */ /* 0x00cfea000b800000 */
[----:B------:R-:W0:Y:S01]  /*0120*/  LDCU UR4, c[0x0][0x3d4] ;  /* 0x00007a80ff0477ac */ /* 0x000e220008000800 */
[----:B------:R-:W2:Y:S01]  /*0130*/  LDC.64 R6, c[0x0][0x3e0] ;  /* 0x0000f800ff067b82 */ /* 0x000ea20000000a00 */
[----:B------:R-:W0:Y:S01]  /*0140*/  LDCU.64 UR6, c[0x0][0x3d8] ;  /* 0x00007b00ff0677ac */ /* 0x000e220008000a00 */
[----:B------:R-:W3:Y:S01]  /*0150*/  LDCU UR5, c[0x0][0x3e8] ;  /* 0x00007d00ff0577ac */ /* 0x000ee20008000800 */
[----:B0-----:R-:W-:Y:S01]  /*0160*/  UISETP.LT.AND UP0, UPT, UR4, UR6, UPT ;  /* 0x000000060400728c */ /* 0x001fe2000bf01270 */
[----:B--2---:R-:W-:-:S03]  /*0170*/  IMAD R5, R0, UR7, -R7 ;  /* 0x0000000700057c24 */ /* 0x004fc6000f8e0a07 */
[----:B------:R-:W-:Y:S01]  /*0180*/  USEL UR4, UR4, UR6, UP0 ;  /* 0x0000000604047287 */ /* 0x000fe20008000000 */
[----:B---3--:R-:W-:-:S03]  /*0190*/  IMAD R6, R3, R6, -UR5 ;  /* 0x8000000503067e24 */ /* 0x008fc6000f8e0206 */
[----:B------:R-:W-:-:S09]  /*01a0*/  UISETP.GE.AND UP0, UPT, UR4, 0x1, UPT ;  /* 0x000000010400788c */ /* 0x000fd2000bf06270 */
[----:B------:R-:W-:Y:S05]  /*01b0*/  BRA.U !UP0, `(.L_x_132) ;  /* 0x0000000d08147547 */ /* 0x000fea000b800000 */
[----:B------:R-:W-:Y:S01]  /*01c0*/  IMAD.MOV.U32 R4, RZ, RZ, RZ ;  /* 0x000000ffff047224 */ /* 0x000fe200078e00ff */
[----:B------:R-:W-:Y:S01]  /*01d0*/  ULOP3.LUT UR7, UR6, 0x7, URZ, 0xc0, !UPT ;  /* 0x0000000706077892 */ /* 0x000fe2000f8ec0ff */
[----:B------:R-:W-:Y:S01]  /*01e0*/  IMAD.MOV.U32 R7, RZ, RZ, RZ ;  /* 0x000000ffff077224 */ /* 0x000fe200078e00ff */
[----:B------:R-:W-:Y:S02]  /*01f0*/  ULOP3.LUT UR8, UR6, 0x3, URZ, 0xc0, !UPT ;  /* 0x0000000306087892 */ /* 0x000fe4000f8ec0ff */
[----:B------:R-:W-:-:S12]  /*0200*/  ULOP3.LUT UR5, UR6, 0x7ffffff8, URZ, 0xc0, !UPT ;  /* 0x7ffffff806057892 */ /* 0x000fd8000f8ec0ff */
.L_x_140:
[----:B------:R-:W0:Y:S01]  /*0210*/  LDC R10, c[0x0][0x3bc] ;  /* 0x0000ef00ff0a7b82 */ /* 0x000e220000000800 */
[----:B------:R-:W-:Y:S01]  /*0220*/  UMOV UR4, URZ ;  /* 0x000000ff00047c82 */ /* 0x000fe20008000000 */
[--C-:B0-----:R-:W-:Y:S02]  /*0230*/  IMAD R8, R10, UR9, R7.reuse ;  /* 0x000000090a087c24 */ /* 0x101fe4000f8e0207 */
[----:B-1----:R-:W-:Y:S02]  /*0240*/  IMAD R9, R2, R10, R7 ;  /* 0x0000000a02097224 */ /* 0x002fe400078e0207 */
[----:B------:R-:W-:-:S05]  /*0250*/  VIADD R7, R7, 0x1 ;  /* 0x0000000107077836 */ /* 0x000fca0000000000 */
[----:B------:R-:W-:-:S13]  /*0260*/  ISETP.NE.AND P4, PT, R7, R10, PT ;  /* 0x0000000a0700720c */ /* 0x000fda0003f85270 */
.L_x_139:
[----:B------:R-:W0:Y:S01]  /*0270*/  LDC R10, c[0x0][0x3d4] ;  /* 0x0000f500ff0a7b82 */ /* 0x000e220000000800 */
[----:B------:R-:W1:Y:S01]  /*0280*/  LDCU UR12, c[0x0][0x3d8] ;  /* 0x00007b00ff0c77ac */ /* 0x000e620008000800 */
[----:B------:R-:W-:Y:S02]  /*0290*/  VIADD R11, R5, UR4 ;  /* 0x00000004050b7c36 */ /* 0x000fe40008000000 */
[----:B------:R-:W-:Y:S01]  /*02a0*/  IMAD.MOV.U32 R18, RZ, RZ, RZ ;  /* 0x000000ffff127224 */ /* 0x000fe200078e00ff */
[----:B------:R-:W2:Y:S01]  /*02b0*/  LDCU UR6, c[0x0][0x3c4] ;  /* 0x00007880ff0677ac */ /* 0x000ea20008000800 */
[----:B-1----:R-:W-:Y:S01]  /*02c0*/  UISETP.GE.U32.AND UP0, UPT, UR12, 0x8, UPT ;  /* 0x000000080c00788c */ /* 0x002fe2000bf06070 */
[----:B--2---:R-:W-:Y:S01]  /*02d0*/  ISETP.GE.AND P0, PT, R11, UR6, PT ;  /* 0x000000060b007c0c */ /* 0x004fe2000bf06270 */
[----:B0-----:R-:W-:Y:S01]  /*02e0*/  IMAD R12, R9, R10, UR4 ;  /* 0x00000004090c7e24 */ /* 0x001fe2000f8e020a */
[----:B------:R-:W-:Y:S02]  /*02f0*/  UIADD3 UR4, UPT, UPT, UR4, 0x1, URZ ;  /* 0x0000000104047890 */ /* 0x000fe4000fffe0ff */
[----:B------:R-:W-:-:S04]  /*0300*/  ISETP.GT.AND P0, PT, R11, -0x1, !P0 ;  /* 0xffffffff0b00780c */ /* 0x000fc80004704270 */
[----:B------:R-:W-:Y:S01]  /*0310*/  ISETP.NE.AND P5, PT, R10, UR4, PT ;  /* 0x000000040a007c0c */ /* 0x000fe2000bfa5270 */
[----:B------:R-:W-:Y:S02]  /*0320*/  IMAD R10, R8, UR6, R11 ;  /* 0x00000006080a7c24 */ /* 0x000fe4000f8e020b */
[----:B------:R-:W-:Y:S01]  /*0330*/  IMAD R11, R12, UR12, RZ ;  /* 0x0000000c0c0b7c24 */ /* 0x000fe2000f8e02ff */
[----:B------:R-:W-:Y:S09]  /*0340*/  BRA.U !UP0, `(.L_x_133) ;  /* 0x0000000508247547 */ /* 0x000ff2000b800000 */
[----:B------:R-:W0:Y:S01]  /*0350*/  LDC.64 R18, c[0x0][0x380] ;  /* 0x0000e000ff127b82 */ /* 0x000e220000000a00 */
[----:B------:R-:W-:Y:S01]  /*0360*/  HFMA2 R22, -RZ, RZ, 0, 0 ;  /* 0x00000000ff167431 */ /* 0x000fe200000001ff */
[----:B------:R-:W1:Y:S06]  /*0370*/  LDCU UR6, c[0x0][0x3c8] ;  /* 0x00007900ff0677ac */ /* 0x000e6c0008000800 */
[----:B------:R-:W2:Y:S02]  /*0380*/  LDC.64 R12, c[0x0][0x388] ;  /* 0x0000e200ff0c7b82 */ /* 0x000ea40000000a00 */
.L_x_134:
[----:B------:R-:W-:-:S04]  /*0390*/  IMAD.IADD R23, R6, 0x1, R22 ;  /* 0x0000000106177824 */ /* 0x000fc800078e0216 */
[----:B-1----:R-:W-:Y:S01]  /*03a0*/  IMAD R15, R10, UR6, R23 ;  /* 0x000000060a0f7c24 */ /* 0x002fe2000f8e0217 */
[----:B------:R-:W-:-:S03]  /*03b0*/  ISETP.GE.AND P1, PT, R23, UR6, PT ;  /* 0x0000000617007c0c */ /* 0x000fc6000bf26270 */
[----:B0-----:R-:W-:Y:S01]  /*03c0*/  IMAD.WIDE R14, R15, 0x4, R18 ;  /* 0x000000040f0e7825 */ /* 0x001fe200078e0212 */
[----:B------:R-:W-:-:S04]  /*03d0*/  ISETP.GT.AND P1, PT, R23, -0x1, !P1 ;  /* 0xffffffff1700780c */ /* 0x000fc80004f24270 */
[----:B------:R-:W-:-:S13]  /*03e0*/  PLOP3.LUT P1, PT, P0, P1, PT, 0x80, 0x8 ;  /* 0x000000000008781c */ /* 0x000fda0000723070 */
[----:B------:R-:W0:Y:S01]  /*03f0*/  @P1 LDC.64 R16, c[0x0][0x388] ;  /* 0x0000e200ff101b82 */ /* 0x000e220000000a00 */
[----:B------:R-:W-:Y:S01]  /*0400*/  @P1 IMAD.IADD R21, R11, 0x1, R22 ;  /* 0x000000010b151824 */ /* 0x000fe200078e0216 */
[----:B------:R-:W3:Y:S03]  /*0410*/  @P1 LDG.E.CONSTANT R25, desc[UR10][R14.64] ;  /* 0x0000000a0e191981 */ /* 0x000ee6000c1e9900 */
[----:B0-----:R-:W-:-:S06]  /*0420*/  @P1 IMAD.WIDE R20, R21, 0x4, R16 ;  /* 0x0000000415141825 */ /* 0x001fcc00078e0210 */
[----:B------:R0:W3:Y:S01]  /*0430*/  @P1 LDG.E.CONSTANT R20, desc[UR10][R20.64] ;  /* 0x0000000a14141981 */ /* 0x0000e2000c1e9900 */
[----:B------:R-:W-:-:S05]  /*0440*/  VIADD R16, R23, 0x1 ;  /* 0x0000000117107836 */ /* 0x000fca0000000000 */
[----:B------:R-:W-:-:S04]  /*0450*/  ISETP.GE.AND P3, PT, R16, UR6, PT ;  /* 0x0000000610007c0c */ /* 0x000fc8000bf66270 */
[----:B------:R-:W-:Y:S02]  /*0460*/  ISETP.GT.AND P3, PT, R16, -0x1, !P3 ;  /* 0xffffffff1000780c */ /* 0x000fe40005f64270 */
[----:B------:R-:W-:Y:S02]  /*0470*/  IADD3 R17, P2, PT, R11, R22, RZ ;  /* 0x000000160b117210 */ /* 0x000fe40007f5e0ff */
[----:B------:R-:W-:Y:S02]  /*0480*/  PLOP3.LUT P3, PT, P0, P3, PT, 0x80, 0x8 ;  /* 0x000000000008781c */ /* 0x000fe40000767070 */
[----:B------:R-:W-:Y:S02]  /*0490*/  LEA.HI.X.SX32 R24, R22, RZ, 0x1, P2 ;  /* 0x000000ff16187211 */ /* 0x000fe400010f0eff */
[----:B--2---:R-:W-:-:S04]  /*04a0*/  LEA R16, P2, R17, R12, 0x2 ;  /* 0x0000000c11107211 */ /* 0x004fc800078410ff */
[----:B------:R-:W-:Y:S01]  /*04b0*/  LEA.HI.X R17, R17, R13, R24, 0x2, P2 ;  /* 0x0000000d11117211 */ /* 0x000fe200010f1418 */
[----:B0-----:R-:W-:-:S04]  /*04c0*/  VIADD R21, R23, 0x2 ;  /* 0x0000000217157836 */ /* 0x001fc80000000000 */
[----:B------:R-:W2:Y:S04]  /*04d0*/  @P3 LDG.E.CONSTANT R27, desc[UR10][R14.64+0x4] ;  /* 0x0000040a0e1b3981 */ /* 0x000ea8000c1e9900 */
[----:B------:R-:W2:Y:S01]  /*04e0*/  @P3 LDG.E.CONSTANT R24, desc[UR10][R16.64+0x4] ;  /* 0x0000040a10183981 */ /* 0x000ea2000c1e9900 */
[----:B------:R-:W-:-:S04]  /*04f0*/  ISETP.GE.AND P2, PT, R21, UR6, PT ;  /* 0x0000000615007c0c */ /* 0x000fc8000bf46270 */
[----:B------:R-:W-:-:S04]  /*0500*/  ISETP.GT.AND P2, PT, R21, -0x1, !P2 ;  /* 0xffffffff1500780c */ /* 0x000fc80005744270 */
[----:B------:R-:W-:-:S13]  /*0510*/  PLOP3.LUT P2, PT, P0, P2, PT, 0x80, 0x8 ;  /* 0x000000000008781c */ /* 0x000fda0000745070 */
[----:B------:R-:W4:Y:S01]  /*0520*/  @P2 LDG.E.CONSTANT R21, desc[UR10][R14.64+0x8] ;  /* 0x0000080a0e152981 */ /* 0x000f22000c1e9900 */
[----:B---3--:R-:W-:-:S03]  /*0530*/  @P1 FFMA R4, R25, R20, R4 ;  /* 0x0000001419041223 */ /* 0x008fc60000000004 */
[----:B------:R-:W4:Y:S01]  /*0540*/  @P2 LDG.E.CONSTANT R20, desc[UR10][R16.64+0x8] ;  /* 0x0000080a10142981 */ /* 0x000f22000c1e9900 */
[----:B------:R-:W-:-:S05]  /*0550*/  VIADD R25, R23, 0x3 ;  /* 0x0000000317197836 */ /* 0x000fca0000000000 */
[----:B------:R-:W-:-:S04]  /*0560*/  ISETP.GE.AND P6, PT, R25, UR6, PT ;  /* 0x0000000619007c0c */ /* 0x000fc8000bfc6270 */
[----:B------:R-:W-:-:S04]  /*0570*/  ISETP.GT.AND P6, PT, R25, -0x1, !P6 ;  /* 0xffffffff1900780c */ /* 0x000fc800077c4270 */
[----:B------:R-:W-:Y:S02]  /*0580*/  PLOP3.LUT P6, PT, P0, P6, PT, 0x80, 0x8 ;  /* 0x000000000008781c */ /* 0x000fe400007cd070 */
[----:B------:R-:W-:-:S04]  /*0590*/  IADD3 R25, PT, PT, R23, 0x4, RZ ;  /* 0x0000000417197810 */ /* 0x000fc80007ffe0ff */
[----:B------:R-:W-:Y:S01]  /*05a0*/  ISETP.GE.AND P1, PT, R25, UR6, PT ;  /* 0x0000000619007c0c */ /* 0x000fe2000bf26270 */
[----:B--2---:R-:W-:-:S06]  /*05b0*/  @P3 FFMA R4, R27, R24, R4 ;  /* 0x000000181b043223 */ /* 0x004fcc0000000004 */
[----:B------:R-:W2:Y:S04]  /*05c0*/  @P6 LDG.E.CONSTANT R27, desc[UR10][R14.64+0xc] ;  /* 0x00000c0a0e1b6981 */ /* 0x000ea8000c1e9900 */
[----:B------:R-:W2:Y:S01]  /*05d0*/  @P6 LDG.E.CONSTANT R24, desc[UR10][R16.64+0xc] ;  /* 0x00000c0a10186981 */ /* 0x000ea2000c1e9900 */
[----:B------:R-:W-:-:S04]  /*05e0*/  ISETP.GT.AND P1, PT, R25, -0x1, !P1 ;  /* 0xffffffff1900780c */ /* 0x000fc80004f24270 */
[----:B------:R-:W-:-:S13]  /*05f0*/  PLOP3.LUT P1, PT, P0, P1, PT, 0x80, 0x8 ;  /* 0x000000000008781c */ /* 0x000fda0000723070 */
[----:B------:R-:W3:Y:S01]  /*0600*/  @P1 LDG.E.CONSTANT R25, desc[UR10][R14.64+0x10] ;  /* 0x0000100a0e191981 */ /* 0x000ee2000c1e9900 */
[----:B----4-:R-:W-:-:S03]  /*0610*/  @P2 FFMA R4, R21, R20, R4 ;  /* 0x0000001415042223 */ /* 0x010fc60000000004 */
[----:B------:R-:W3:Y:S01]  /*0620*/  @P1 LDG.E.CONSTANT R21, desc[UR10][R16.64+0x10] ;  /* 0x0000100a10151981 */ /* 0x000ee2000c1e9900 */
[----:B------:R-:W-:-:S05]  /*0630*/  VIADD R20, R23, 0x5 ;  /* 0x0000000517147836 */ /* 0x000fca0000000000 */
[----:B------:R-:W-:-:S04]  /*0640*/  ISETP.GE.AND P3, PT, R20, UR6, PT ;  /* 0x0000000614007c0c */ /* 0x000fc8000bf66270 */
[----:B------:R-:W-:-:S04]  /*0650*/  ISETP.GT.AND P3, PT, R20, -0x1, !P3 ;  /* 0xffffffff1400780c */ /* 0x000fc80005f64270 */
[----:B------:R-:W-:-:S13]  /*0660*/  PLOP3.LUT P3, PT, P0, P3, PT, 0x80, 0x8 ;  /* 0x000000000008781c */ /* 0x000fda0000767070 */
[----:B------:R-:W4:Y:S01]  /*0670*/  @P3 LDG.E.CONSTANT R20, desc[UR10][R16.64+0x14] ;  /* 0x0000140a10143981 */ /* 0x000f22000c1e9900 */
[----:B--2---:R-:W-:Y:S01]  /*0680*/  @P6 FFMA R4, R27, R24, R4 ;  /* 0x000000181b046223 */ /* 0x004fe20000000004 */
[C---:B------:R-:W-:Y:S02]  /*0690*/  VIADD R24, R23.reuse, 0x6 ;  /* 0x0000000617187836 */ /* 0x040fe40000000000 */
[----:B------:R-:W-:-:S03]  /*06a0*/  VIADD R23, R23, 0x7 ;  /* 0x0000000717177836 */ /* 0x000fc60000000000 */
[C---:B------:R-:W-:Y:S02]  /*06b0*/  ISETP.GE.AND P2, PT, R24.reuse, UR6, PT ;  /* 0x0000000618007c0c */ /* 0x040fe4000bf46270 */
[C---:B------:R-:W-:Y:S02]  /*06c0*/  ISETP.GE.AND P6, PT, R23.reuse, UR6, PT ;  /* 0x0000000617007c0c */ /* 0x040fe4000bfc6270 */
[----:B------:R-:W-:Y:S02]  /*06d0*/  ISETP.GT.AND P2, PT, R24, -0x1, !P2 ;  /* 0xffffffff1800780c */ /* 0x000fe40005744270 */
[----:B------:R-:W-:Y:S02]  /*06e0*/  ISETP.GT.AND P6, PT, R23, -0x1, !P6 ;  /* 0xffffffff1700780c */ /* 0x000fe400077c4270 */
[----:B------:R-:W-:Y:S01]  /*06f0*/  PLOP3.LUT P2, PT, P0, P2, PT, 0x80, 0x8 ;  /* 0x000000000008781c */ /* 0x000fe20000745070 */
[----:B------:R-:W4:Y:S01]  /*0700*/  @P3 LDG.E.CONSTANT R23, desc[UR10][R14.64+0x14] ;  /* 0x0000140a0e173981 */ /* 0x000f22000c1e9900 */
[----:B------:R-:W-:-:S11]  /*0710*/  PLOP3.LUT P6, PT, P0, P6, PT, 0x80, 0x8 ;  /* 0x000000000008781c */ /* 0x000fd600007cd070 */
[----:B------:R-:W2:Y:S04]  /*0720*/  @P2 LDG.E.CONSTANT R24, desc[UR10][R16.64+0x18] ;  /* 0x0000180a10182981 */ /* 0x000ea8000c1e9900 */
[----:B------:R-:W5:Y:S01]  /*0730*/  @P6 LDG.E.CONSTANT R26, desc[UR10][R16.64+0x1c] ;  /* 0x00001c0a101a6981 */ /* 0x000f62000c1e9900 */
[----:B---3--:R-:W-:-:S03]  /*0740*/  @P1 FFMA R4, R25, R21, R4 ;  /* 0x0000001519041223 */ /* 0x008fc60000000004 */
[----:B------:R-:W2:Y:S04]  /*0750*/  @P2 LDG.E.CONSTANT R21, desc[UR10][R14.64+0x18] ;  /* 0x0000180a0e152981 */ /* 0x000ea8000c1e9900 */
[----:B------:R-:W5:Y:S01]  /*0760*/  @P6 LDG.E.CONSTANT R25, desc[UR10][R14.64+0x1c] ;  /* 0x00001c0a0e196981 */ /* 0x000f62000c1e9900 */
[----:B------:R-:W-:-:S05]  /*0770*/  VIADD R22, R22, 0x8 ;  /* 0x0000000816167836 */ /* 0x000fca0000000000 */
[----:B------:R-:W-:Y:S01]  /*0780*/  ISETP.NE.AND P1, PT, R22, UR5, PT ;  /* 0x0000000516007c0c */ /* 0x000fe2000bf25270 */
[----:B----4-:R-:W-:-:S04]  /*0790*/  @P3 FFMA R4, R23, R20, R4 ;  /* 0x0000001417043223 */ /* 0x010fc80000000004 */
[----:B--2---:R-:W-:-:S04]  /*07a0*/  @P2 FFMA R4, R21, R24, R4 ;  /* 0x0000001815042223 */ /* 0x004fc80000000004 */
[----:B-----5:R-:W-:-:S04]  /*07b0*/  @P6 FFMA R4, R25, R26, R4 ;  /* 0x0000001a19046223 */ /* 0x020fc80000000004 */
[----:B------:R-:W-:Y:S05]  /*07c0*/  @P1 BRA `(.L_x_134) ;  /* 0xfffffff800f01947 */ /* 0x000fea000383ffff */
[----:B------:R-:W-:-:S07]  /*07d0*/  IMAD.U32 R18, RZ, RZ, UR5 ;  /* 0x00000005ff127e24 */ /* 0x000fce000f8e00ff */
.L_x_133:
[----:B------:R-:W-:-:S09]  /*07e0*/  UISETP.NE.AND UP0, UPT, UR7, URZ, UPT ;  /* 0x000000ff0700728c */ /* 0x000fd2000bf05270 */
[----:B------:R-:W-:Y:S05]  /*07f0*/  BRA.U !UP0, `(.L_x_135) ;  /* 0x00000005087c7547 */ /* 0x000fea000b800000 */
[----:B------:R-:W-:Y:S02]  /*0800*/  UIADD3 UR6, UPT, UPT, UR7, -0x1, URZ ;  /* 0xffffffff07067890 */ /* 0x000fe4000fffe0ff */
[----:B------:R-:W-:Y:S02]  /*0810*/  UISETP.NE.AND UP1, UPT, UR8, URZ, UPT ;  /* 0x000000ff0800728c */ /* 0x000fe4000bf25270 */
[----:B------:R-:W-:-:S09]  /*0820*/  UISETP.GE.U32.AND UP0, UPT, UR6, 0x3, UPT ;  /* 0x000000030600788c */ /* 0x000fd2000bf06070 */
[----:B------:R-:W-:Y:S05]  /*0830*/  BRA.U !UP0, `(.L_x_136) ;  /* 0x0000000108a47547 */ /* 0x000fea000b800000 */
[----:B------:R-:W0:Y:S01]  /*0840*/  LDCU UR6, c[0x0][0x3c8] ;  /* 0x00007900ff0677ac */ /* 0x000e220008000800 */
[-C--:B------:R-:W-:Y:S01]  /*0850*/  IADD3 R23, PT, PT, R6, R18.reuse, RZ ;  /* 0x0000001206177210 */ /* 0x080fe20007ffe0ff */
[----:B------:R-:W1:Y:S01]  /*0860*/  LDC.64 R12, c[0x0][0x388] ;  /* 0x0000e200ff0c7b82 */ /* 0x000e620000000a00 */
[----:B------:R-:W-:-:S03]  /*0870*/  IADD3 R19, P2, PT, R11, R18, RZ ;  /* 0x000000120b137210 */ /* 0x000fc60007f5e0ff */
[C---:B------:R-:W-:Y:S02]  /*0880*/  VIADD R21, R23.reuse, 0x1 ;  /* 0x0000000117157836 */ /* 0x040fe40000000000 */
[----:B------:R-:W-:Y:S02]  /*0890*/  IMAD.X R20, RZ, RZ, RZ, P2 ;  /* 0x000000ffff147224 */ /* 0x000fe400010e06ff */
[----:B------:R-:W2:Y:S01]  /*08a0*/  LDC.64 R16, c[0x0][0x380] ;  /* 0x0000e000ff107b82 */ /* 0x000ea20000000a00 */
[C---:B------:R-:W-:Y:S02]  /*08b0*/  VIADD R22, R23.reuse, 0x2 ;  /* 0x0000000217167836 */ /* 0x040fe40000000000 */
[C---:B------:R-:W-:Y:S01]  /*08c0*/  VIADD R24, R23.reuse, 0x3 ;  /* 0x0000000317187836 */ /* 0x040fe20000000000 */
[----:B0-----:R-:W-:Y:S02]  /*08d0*/  ISETP.GE.AND P1, PT, R23, UR6, PT ;  /* 0x0000000617007c0c */ /* 0x001fe4000bf26270 */
[----:B------:R-:W-:-:S02]  /*08e0*/  ISETP.GE.AND P2, PT, R21, UR6, PT ;  /* 0x0000000615007c0c */ /* 0x000fc4000bf46270 */
[----:B------:R-:W-:Y:S02]  /*08f0*/  ISETP.GT.AND P1, PT, R23, -0x1, !P1 ;  /* 0xffffffff1700780c */ /* 0x000fe40004f24270 */
[----:B------:R-:W-:Y:S02]  /*0900*/  ISETP.GT.AND P2, PT, R21, -0x1, !P2 ;  /* 0xffffffff1500780c */ /* 0x000fe40005744270 */
[----:B------:R-:W-:Y:S02]  /*0910*/  PLOP3.LUT P1, PT, P0, P1, PT, 0x80, 0x8 ;  /* 0x000000000008781c */ /* 0x000fe40000723070 */
[C---:B-1----:R-:W-:Y:S02]  /*0920*/  LEA R12, P6, R19.reuse, R12, 0x2 ;  /* 0x0000000c130c7211 */ /* 0x042fe400078c10ff */
[----:B------:R-:W-:Y:S02]  /*0930*/  ISETP.GE.AND P3, PT, R22, UR6, PT ;  /* 0x0000000616007c0c */ /* 0x000fe4000bf66270 */
[----:B------:R-:W-:Y:S01]  /*0940*/  LEA.HI.X R13, R19, R13, R20, 0x2, P6 ;  /* 0x0000000d130d7211 */ /* 0x000fe200030f1414 */
[----:B------:R-:W-:Y:S01]  /*0950*/  IMAD R19, R10, UR6, R23 ;  /* 0x000000060a137c24 */ /* 0x000fe2000f8e0217 */
[----:B------:R-:W-:-:S02]  /*0960*/  ISETP.GE.AND P6, PT, R24, UR6, PT ;  /* 0x0000000618007c0c */ /* 0x000fc4000bfc6270 */
[----:B------:R-:W-:Y:S01]  /*0970*/  ISETP.GT.AND P3, PT, R22, -0x1, !P3 ;  /* 0xffffffff1600780c */ /* 0x000fe20005f64270 */
[----:B--2---:R-:W-:Y:S01]  /*0980*/  IMAD.WIDE R16, R19, 0x4, R16 ;  /* 0x0000000413107825 */ /* 0x004fe200078e0210 */
[----:B------:R-:W-:Y:S01]  /*0990*/  PLOP3.LUT P2, PT, P0, P2, PT, 0x80, 0x8 ;  /* 0x000000000008781c */ /* 0x000fe20000745070 */
[----:B------:R-:W0:Y:S01]  /*09a0*/  @P1 LDC.64 R14, c[0x0][0x388] ;  /* 0x0000e200ff0e1b82 */ /* 0x000e220000000a00 */
[----:B------:R-:W-:Y:S01]  /*09b0*/  ISETP.GT.AND P6, PT, R24, -0x1, !P6 ;  /* 0xffffffff1800780c */ /* 0x000fe200077c4270 */
[----:B------:R-:W-:Y:S01]  /*09c0*/  @P1 IMAD.IADD R21, R11, 0x1, R18 ;  /* 0x000000010b151824 */ /* 0x000fe200078e0212 */
[----:B------:R-:W-:Y:S01]  /*09d0*/  PLOP3.LUT P3, PT, P0, P3, PT, 0x80, 0x8 ;  /* 0x000000000008781c */ /* 0x000fe20000767070 */
[----:B------:R-:W2:Y:S01]  /*09e0*/  @P1 LDG.E.CONSTANT R19, desc[UR10][R16.64] ;  /* 0x0000000a10131981 */ /* 0x000ea2000c1e9900 */
[----:B------:R-:W-:-:S07]  /*09f0*/  PLOP3.LUT P6, PT, P0, P6, PT, 0x80, 0x8 ;  /* 0x000000000008781c */ /* 0x000fce00007cd070 */
[----:B------:R-:W3:Y:S04]  /*0a00*/  @P2 LDG.E.CONSTANT R20, desc[UR10][R12.64+0x4] ;  /* 0x0000040a0c142981 */ /* 0x000ee8000c1e9900 */
[----:B------:R-:W4:Y:S04]  /*0a10*/  @P3 LDG.E.CONSTANT R23, desc[UR10][R16.64+0x8] ;  /* 0x0000080a10173981 */ /* 0x000f28000c1e9900 */
[----:B------:R-:W4:Y:S01]  /*0a20*/  @P3 LDG.E.CONSTANT R22, desc[UR10][R12.64+0x8] ;  /* 0x0000080a0c163981 */ /* 0x000f22000c1e9900 */
[----:B0-----:R-:W-:-:S03]  /*0a30*/  @P1 IMAD.WIDE R14, R21, 0x4, R14 ;  /* 0x00000004150e1825 */ /* 0x001fc600078e020e */
[----:B------:R-:W5:Y:S04]  /*0a40*/  @P6 LDG.E.CONSTANT R25, desc[UR10][R16.64+0xc] ;  /* 0x00000c0a10196981 */ /* 0x000f68000c1e9900 */
[----:B------:R-:W3:Y:S04]  /*0a50*/  @P2 LDG.E.CONSTANT R21, desc[UR10][R16.64+0x4] ;  /* 0x0000040a10152981 */ /* 0x000ee8000c1e9900 */
[----:B------:R-:W2:Y:S04]  /*0a60*/  @P1 LDG.E.CONSTANT R14, desc[UR10][R14.64] ;  /* 0x0000000a0e0e1981 */ /* 0x000ea8000c1e9900 */
[----:B------:R-:W5:Y:S01]  /*0a70*/  @P6 LDG.E.CONSTANT R24, desc[UR10][R12.64+0xc] ;  /* 0x00000c0a0c186981 */ /* 0x000f62000c1e9900 */
[----:B------:R-:W-:Y:S01]  /*0a80*/  IADD3 R18, PT, PT, R18, 0x4, RZ ;  /* 0x0000000412127810 */ /* 0x000fe20007ffe0ff */
[----:B--2---:R-:W-:-:S04]  /*0a90*/  @P1 FFMA R4, R19, R14, R4 ;  /* 0x0000000e13041223 */ /* 0x004fc80000000004 */
[----:B---3--:R-:W-:-:S04]  /*0aa0*/  @P2 FFMA R4, R21, R20, R4 ;  /* 0x0000001415042223 */ /* 0x008fc80000000004 */
[----:B----4-:R-:W-:-:S04]  /*0ab0*/  @P3 FFMA R4, R23, R22, R4 ;  /* 0x0000001617043223 */ /* 0x010fc80000000004 */
[----:B-----5:R-:W-:-:S07]  /*0ac0*/  @P6 FFMA R4, R25, R24, R4 ;  /* 0x0000001819046223 */ /* 0x020fce0000000004 */
.L_x_136:
[----:B------:R-:W-:Y:S05]  /*0ad0*/  BRA.U !UP1, `(.L_x_135) ;  /* 0x0000000109c47547 */ /* 0x000fea000b800000 */
[----:B------:R-:W0:Y:S01]  /*0ae0*/  LDCU UR6, c[0x0][0x3d8] ;  /* 0x00007b00ff0677ac */ /* 0x000e220008000800 */
[----:B------:R-:W-:Y:S02]  /*0af0*/  UISETP.NE.AND UP0, UPT, UR8, 0x1, UPT ;  /* 0x000000010800788c */ /* 0x000fe4000bf05270 */
[----:B0-----:R-:W-:-:S07]  /*0b00*/  ULOP3.LUT UP1, URZ, UR6, 0x1, URZ, 0xc0, !UPT ;  /* 0x0000000106ff7892 */ /* 0x001fce000f82c0ff */
[----:B------:R-:W-:Y:S05]  /*0b10*/  BRA.U !UP0, `(.L_x_137) ;  /* 0x00000001086c7547 */ /* 0x000fea000b800000 */
[----:B------:R-:W0:Y:S01]  /*0b20*/  LDCU UR6, c[0x0][0x3c8] ;  /* 0x00007900ff0677ac */ /* 0x000e220008000800 */
[----:B------:R-:W-:Y:S01]  /*0b30*/  IMAD.IADD R19, R6, 0x1, R18 ;  /* 0x0000000106137824 */ /* 0x000fe200078e0212 */
[----:B------:R-:W1:Y:S03]  /*0b40*/  LDC.64 R14, c[0x0][0x380] ;  /* 0x0000e000ff0e7b82 */ /* 0x000e660000000a00 */
[C---:B------:R-:W-:Y:S01]  /*0b50*/  VIADD R12, R19.reuse, 0x1 ;  /* 0x00000001130c7836 */ /* 0x040fe20000000000 */
[----:B0-----:R-:W-:-:S04]  /*0b60*/  ISETP.GE.AND P2, PT, R19, UR6, PT ;  /* 0x0000000613007c0c */ /* 0x001fc8000bf46270 */
[----:B------:R-:W-:Y:S02]  /*0b70*/  ISETP.GE.AND P1, PT, R12, UR6, PT ;  /* 0x000000060c007c0c */ /* 0x000fe4000bf26270 */
[----:B------:R-:W-:Y:S01]  /*0b80*/  ISETP.GT.AND P2, PT, R19, -0x1, !P2 ;  /* 0xffffffff1300780c */ /* 0x000fe20005744270 */
[----:B------:R-:W-:Y:S01]  /*0b90*/  IMAD R19, R10, UR6, R19 ;  /* 0x000000060a137c24 */ /* 0x000fe2000f8e0213 */
[----:B------:R-:W-:Y:S02]  /*0ba0*/  ISETP.GT.AND P1, PT, R12, -0x1, !P1 ;  /* 0xffffffff0c00780c */ /* 0x000fe40004f24270 */
[----:B------:R-:W-:Y:S01]  /*0bb0*/  PLOP3.LUT P2, PT, P0, P2, PT, 0x80, 0x8 ;  /* 0x000000000008781c */ /* 0x000fe20000745070 */
[----:B-1----:R-:W-:Y:S01]  /*0bc0*/  IMAD.WIDE R14, R19, 0x4, R14 ;  /* 0x00000004130e7825 */ /* 0x002fe200078e020e */
[----:B------:R-:W-:-:S11]  /*0bd0*/  PLOP3.LUT P1, PT, P0, P1, PT, 0x80, 0x8 ;  /* 0x000000000008781c */ /* 0x000fd60000723070 */
[----:B------:R-:W0:Y:S01]  /*0be0*/  @P2 LDC.64 R16, c[0x0][0x388] ;  /* 0x0000e200ff102b82 */ /* 0x000e220000000a00 */
[C---:B------:R-:W-:Y:S01]  /*0bf0*/  @P2 IMAD.IADD R21, R11.reuse, 0x1, R18 ;  /* 0x000000010b152824 */ /* 0x040fe200078e0212 */
[----:B------:R-:W-:Y:S01]  /*0c00*/  @P1 IADD3 R23, P3, PT, R11, R18, RZ ;  /* 0x000000120b171210 */ /* 0x000fe20007f7e0ff */
[----:B------:R-:W2:Y:S03]  /*0c10*/  @P2 LDG.E.CONSTANT R19, desc[UR10][R14.64] ;  /* 0x0000000a0e132981 */ /* 0x000ea6000c1e9900 */
[----:B------:R-:W-:Y:S02]  /*0c20*/  @P1 LEA.HI.X.SX32 R20, R18, RZ, 0x1, P3 ;  /* 0x000000ff12141211 */ /* 0x000fe400018f0eff */
[----:B------:R-:W1:Y:S01]  /*0c30*/  @P1 LDC.64 R12, c[0x0][0x388] ;  /* 0x0000e200ff0c1b82 */ /* 0x000e620000000a00 */
[----:B0-----:R-:W-:Y:S02]  /*0c40*/  @P2 IMAD.WIDE R16, R21, 0x4, R16 ;  /* 0x0000000415102825 */ /* 0x001fe400078e0210 */
[----:B------:R-:W3:Y:S04]  /*0c50*/  @P1 LDG.E.CONSTANT R21, desc[UR10][R14.64+0x4] ;  /* 0x0000040a0e151981 */ /* 0x000ee8000c1e9900 */
[----:B------:R-:W2:Y:S01]  /*0c60*/  @P2 LDG.E.CONSTANT R17, desc[UR10][R16.64] ;  /* 0x0000000a10112981 */ /* 0x000ea2000c1e9900 */
[----:B-1----:R-:W-:-:S04]  /*0c70*/  @P1 LEA R12, P3, R23, R12, 0x2 ;  /* 0x0000000c170c1211 */ /* 0x002fc800078610ff */
[----:B------:R-:W-:-:S05]  /*0c80*/  @P1 LEA.HI.X R13, R23, R13, R20, 0x2, P3 ;  /* 0x0000000d170d1211 */ /* 0x000fca00018f1414 */
[----:B------:R-:W3:Y:S01]  /*0c90*/  @P1 LDG.E.CONSTANT R12, desc[UR10][R12.64+0x4] ;  /* 0x0000040a0c0c1981 */ /* 0x000ee2000c1e9900 */
[----:B------:R-:W-:Y:S02]  /*0ca0*/  VIADD R18, R18, 0x2 ;  /* 0x0000000212127836 */ /* 0x000fe40000000000 */
[----:B--2---:R-:W-:-:S04]  /*0cb0*/  @P2 FFMA R4, R17, R19, R4 ;  /* 0x0000001311042223 */ /* 0x004fc80000000004 */
[----:B---3--:R-:W-:-:S07]  /*0cc0*/  @P1 FFMA R4, R21, R12, R4 ;  /* 0x0000000c15041223 */ /* 0x008fce0000000004 */
.L_x_137:
[----:B------:R-:W-:Y:S05]  /*0cd0*/  BRA.U !UP1, `(.L_x_135) ;  /* 0x0000000109447547 */ /* 0x000fea000b800000 */
[----:B------:R-:W0:Y:S01]  /*0ce0*/  LDCU UR6, c[0x0][0x3c8] ;  /* 0x00007900ff0677ac */ /* 0x000e220008000800 */
[----:B------:R-:W-:Y:S01]  /*0cf0*/  IMAD.IADD R17, R6, 0x1, R18 ;  /* 0x0000000106117824 */ /* 0x000fe200078e0212 */
[----:B------:R-:W-:Y:S04]  /*0d00*/  BSSY.RECONVERGENT B0, `(.L_x_135) ;  /* 0x000000e000007945 */ /* 0x000fe80003800200 */
[----:B0-----:R-:W-:-:S04]  /*0d10*/  ISETP.GE.AND P1, PT, R17, UR6, PT ;  /* 0x0000000611007c0c */ /* 0x001fc8000bf26270 */
[----:B------:R-:W-:-:S04]  /*0d20*/  ISETP.GT.AND P1, PT, R17, -0x1, !P1 ;  /* 0xffffffff1100780c */ /* 0x000fc80004f24270 */
[----:B------:R-:W-:-:S13]  /*0d30*/  PLOP3.LUT P1, PT, P0, P1, PT, 0x80, 0x8 ;  /* 0x000000000008781c */ /* 0x000fda0000723070 */
[----:B------:R-:W-:Y:S05]  /*0d40*/  @!P1 BRA `(.L_x_138) ;  /* 0x0000000000249947 */ /* 0x000fea0003800000 */
[----:B------:R-:W0:Y:S01]  /*0d50*/  LDC.64 R14, c[0x0][0x380] ;  /* 0x0000e000ff0e7b82 */ /* 0x000e220000000a00 */
[----:B------:R-:W-:Y:S01]  /*0d60*/  IADD3 R11, PT, PT, R11, R18, RZ ;  /* 0x000000120b0b7210 */ /* 0x000fe20007ffe0ff */
[----:B------:R-:W-:-:S06]  /*0d70*/  IMAD R17, R10, UR6, R17 ;  /* 0x000000060a117c24 */ /* 0x000fcc000f8e0211 */
[----:B------:R-:W1:Y:S01]  /*0d80*/  LDC.64 R12, c[0x0][0x388] ;  /* 0x0000e200ff0c7b82 */ /* 0x000e620000000a00 */
[----:B0-----:R-:W-:-:S06]  /*0d90*/  IMAD.WIDE R14, R17, 0x4, R14 ;  /* 0x00000004110e7825 */ /* 0x001fcc00078e020e */
[----:B------:R-:W2:Y:S01]  /*0da0*/  LDG.E.CONSTANT R15, desc[UR10][R14.64] ;  /* 0x0000000a0e0f7981 */ /* 0x000ea2000c1e9900 */
[----:B-1----:R-:W-:-:S06]  /*0db0*/  IMAD.WIDE R12, R11, 0x4, R12 ;  /* 0x000000040b0c7825 */ /* 0x002fcc00078e020c */
[----:B------:R-:W2:Y:S02]  /*0dc0*/  LDG.E.CONSTANT R12, desc[UR10][R12.64] ;  /* 0x0000000a0c0c7981 */ /* 0x000ea4000c1e9900 */
[----:B--2---:R-:W-:-:S07]  /*0dd0*/  FFMA R4, R15, R12, R4 ;  /* 0x0000000c0f047223 */ /* 0x004fce0000000004 */
.L_x_138:
[----:B------:R-:W-:Y:S05]  /*0de0*/  BSYNC.RECONVERGENT B0 ;  /* 0x0000000000007941 */ /* 0x000fea0003800200 */
.L_x_135:
[----:B------:R-:W-:Y:S05]  /*0df0*/  @P5 BRA `(.L_x_139) ;  /* 0xfffffff4001c5947 */ /* 0x000fea000383ffff */
[----:B------:R-:W-:Y:S05]  /*0e00*/  @P4 BRA `(.L_x_140) ;  /* 0xfffffff400004947 */ /* 0x000fea000383ffff */
.L_x_132:
[----:B------:R-:W1:Y:S01]  /*0e10*/  LDC.64 R8, c[0x0][0x3a8] ;  /* 0x0000ea00ff087b82 */ /* 0x000e620000000a00 */
[----:B------:R-:W0:Y:S07]  /*0e20*/  LDCU UR4, c[0x0][0x3ec] ;  /* 0x00007d80ff0477ac */ /* 0x000e2e0008000800 */
[----:B------:R-:W2:Y:S01]  /*0e30*/  LDC.64 R6, c[0x0][0x3a0] ;  /* 0x0000e800ff067b82 */ /* 0x000ea20000000a00 */
[----:B-1----:R-:W-:-:S06]  /*0e40*/  IMAD.WIDE.U32 R8, R2, 0x4, R8 ;  /* 0x0000000402087825 */ /* 0x002fcc00078e0008 */
[----:B------:R-:W0:Y:S01]  /*0e50*/  LDG.E.CONSTANT R8, desc[UR10][R8.64] ;  /* 0x0000000a08087981 */ /* 0x000e22000c1e9900 */
[----:B--2---:R-:W-:-:S06]  /*0e60*/  IMAD.WIDE.U32 R6, R2, 0x4, R6 ;  /* 0x0000000402067825 */ /* 0x004fcc00078e0006 */
[----:B------:R-:W2:Y:S01]  /*0e70*/  LDG.E.CONSTANT R7, desc[UR10][R6.64] ;  /* 0x0000000a06077981 */ /* 0x000ea2000c1e9900 */
[----:B0-----:R-:W-:-:S04]  /*0e80*/  FADD R5, R8, UR4 ;  /* 0x0000000408057e21 */ /* 0x001fc80008000000 */
[----:B------:R-:W-:Y:S01]  /*0e90*/  VIADD R11, R5, 0xf3000000 ;  /* 0xf3000000050b7836 */ /* 0x000fe20000000000 */
[----:B------:R0:W1:Y:S01]  /*0ea0*/  MUFU.RSQ R10, R5 ;  /* 0x00000005000a7308 */ /* 0x0000620000001400 */
[----:B--2---:R-:W-:-:S03]  /*0eb0*/  FADD R4, -R7, R4 ;  /* 0x0000000407047221 */ /* 0x004fc60000000100 */
[----:B------:R-:W-:-:S13]  /*0ec0*/  ISETP.GT.U32.AND P0, PT, R11, 0x727fffff, PT ;  /* 0x727fffff0b00780c */ /* 0x000fda0003f04070 */
[----:B01----:R-:W-:Y:S05]  /*0ed0*/  @!P0 BRA `(.L_x_141) ;  /* 0x00000000000c8947 */ /* 0x003fea0003800000 */
[----:B------:R-:W-:-:S07]  /*0ee0*/  MOV R9, 0xf00 ;  /* 0x00000f0000097802 */ /* 0x000fce0000000f00 */
[----:B------:R-:W-:Y:S05]  /*0ef0*/  CALL.REL.NOINC `($__internal_2_$__cuda_sm20_sqrt_rn_f32_slowpath) ;  /* 0x0000000000907944 */ /* 0x000fea0003c00000 */
[----:B------:R-:W-:Y:S05]  /*0f00*/  BRA `(.L_x_142) ;  /* 0x0000000000107947 */ /* 0x000fea0003800000 */
.L_x_141:
[----:B------:R-:W-:Y:S01]  /*0f10*/  FMUL.FTZ R6, R5, R10 ;  /* 0x0000000a05067220 */ /* 0x000fe20000410000 */
[----:B------:R-:W-:-:S03]  /*0f20*/  FMUL.FTZ R10, R10, 0.5 ;  /* 0x3f0000000a0a7820 */ /* 0x000fc60000410000 */
[----:B------:R-:W-:-:S04]  /*0f30*/  FFMA R5, -R6, R6, R5 ;  /* 0x0000000606057223 */ /* 0x000fc80000000105 */
[----:B------:R-:W-:-:S07]  /*0f40*/  FFMA R5, R5, R10, R6 ;  /* 0x0000000a05057223 */ /* 0x000fce0000000006 */
.L_x_142:
        /* <DEDUP_REMOVED lines=9> */
[----:B------:R-:W-:-:S07]  /*0fe0*/  MOV R6, 0x1000 ;  /* 0x0000100000067802 */ /* 0x000fce0000000f00 */
[----:B------:R-:W-:Y:S05]  /*0ff0*/  CALL.REL.NOINC `($__internal_3_$__cuda_sm3x_div_rn_noftz_f32_slowpath) ;  /* 0x0000000000b07944 */ /* 0x000fea0003c00000 */
[----:B------:R-:W-:-:S07]  /*1000*/  IMAD.MOV.U32 R10, RZ, RZ, R4 ;  /* 0x000000ffff0a7224 */ /* 0x000fce00078e0004 */
.L_x_144:
[----:B------:R-:W-:Y:S05]  /*1010*/  BSYNC.RECONVERGENT B0 ;  /* 0x0000000000007941 */ /* 0x000fea0003800200 */
.L_x_143:
[----:B------:R-:W0:Y:S01]  /*1020*/  LDC.64 R4, c[0x0][0x390] ;  /* 0x0000e400ff047b82 */ /* 0x000e220000000a00 */
[----:B------:R-:W1:Y:S01]  /*1030*/  LDCU UR4, c[0x0][0x3cc] ;  /* 0x00007980ff0477ac */ /* 0x000e620008000800 */
[----:B------:R-:W2:Y:S06]  /*1040*/  LDCU UR5, c[0x0][0x3d0] ;  /* 0x00007a00ff0577ac */ /* 0x000eac0008000800 */
[----:B------:R-:W3:Y:S08]  /*1050*/  LDC.64 R6, c[0x0][0x398] ;  /* 0x0000e600ff067b82 */ /* 0x000ef00000000a00 */
[----:B------:R-:W4:Y:S01]  /*1060*/  LDC R11, c[0x0][0x3c0] ;  /* 0x0000f000ff0b7b82 */ /* 0x000f220000000800 */
[----:B0-----:R-:W-:-:S07]  /*1070*/  IMAD.WIDE.U32 R4, R2, 0x4, R4 ;  /* 0x0000000402047825 */ /* 0x001fce00078e0004 */
[----:B------:R-:W0:Y:S01]  /*1080*/  LDC.64 R8, c[0x0][0x3b0] ;  /* 0x0000ec00ff087b82 */ /* 0x000e220000000a00 */
[----:B------:R-:W5:Y:S01]  /*1090*/  LDG.E.CONSTANT R5, desc[UR10][R4.64] ;  /* 0x0000000a04057981 */ /* 0x000f62000c1e9900 */
[----:B---3--:R-:W-:-:S06]  /*10a0*/  IMAD.WIDE.U32 R6, R2, 0x4, R6 ;  /* 0x0000000402067825 */ /* 0x008fcc00078e0006 */
[----:B------:R-:W5:Y:S01]  /*10b0*/  LDG.E.CONSTANT R6, desc[UR10][R6.64] ;  /* 0x0000000a06067981 */ /* 0x000f62000c1e9900 */
[----:B----4-:R-:W-:-:S04]  /*10c0*/  IMAD R11, R11, UR9, R2 ;  /* 0x000000090b0b7c24 */ /* 0x010fc8000f8e0202 */
[----:B-1----:R-:W-:-:S04]  /*10d0*/  IMAD R0, R11, UR4, R0 ;  /* 0x000000040b007c24 */ /* 0x002fc8000f8e0200 */
[----:B--2---:R-:W-:-:S04]  /*10e0*/  IMAD R3, R0, UR5, R3 ;  /* 0x0000000500037c24 */ /* 0x004fc8000f8e0203 */
[----:B0-----:R-:W-:-:S04]  /*10f0*/  IMAD.WIDE R2, R3, 0x4, R8 ;  /* 0x0000000403027825 */ /* 0x001fc800078e0208 */
[----:B-----5:R-:W-:-:S05]  /*1100*/  FFMA R10, R5, R10, R6 ;  /* 0x0000000a050a7223 */ /* 0x020fca0000000006 */
[----:B------:R-:W-:-:S05]  /*1110*/  FMNMX R5, RZ, R10, !PT ;  /* 0x0000000aff057209 */ /* 0x000fca0007800000 */
[----:B------:R-:W-:Y:S01]  /*1120*/  STG.E desc[UR10][R2.64], R5 ;  /* 0x0000000502007986 */ /* 0x000fe2000c10190a */
[----:B------:R-:W-:Y:S05]  /*1130*/  EXIT ;  /* 0x000000000000794d */ /* 0x000fea0003800000 */
        .weak           $__internal_2_$__cuda_sm20_sqrt_rn_f32_slowpath
        .type           $__internal_2_$__cuda_sm20_sqrt_rn_f32_slowpath,@function
        .size           $__internal_2_$__cuda_sm20_sqrt_rn_f32_slowpath,($__internal_3_$__cuda_sm3x_div_rn_noftz_f32_slowpath - $__internal_2_$__cuda_sm20_sqrt_rn_f32_slowpath)
$__internal_2_$__cuda_sm20_sqrt_rn_f32_slowpath:
[----:B------:R-:W-:-:S13]  /*1140*/  LOP3.LUT P0, RZ, R5, 0x7fffffff, RZ, 0xc0, !PT ;  /* 0x7fffffff05ff7812 */ /* 0x000fda000780c0ff */
[----:B------:R-:W-:Y:S01]  /*1150*/  @!P0 IMAD.MOV.U32 R6, RZ, RZ, R5 ;  /* 0x000000ffff068224 */ /* 0x000fe200078e0005 */
[----:B------:R-:W-:Y:S06]  /*1160*/  @!P0 BRA `(.L_x_145) ;  /* 0x0000000000448947 */ /* 0x000fec0003800000 */
[----:B------:R-:W-:-:S13]  /*1170*/  FSETP.GEU.FTZ.AND P0, PT, R5, RZ, PT ;  /* 0x000000ff0500720b */ /* 0x000fda0003f1e000 */
[----:B------:R-:W-:Y:S01]  /*1180*/  @!P0 IMAD.MOV.U32 R6, RZ, RZ, 0x7fffffff ;  /* 0x7fffffffff068424 */ /* 0x000fe200078e00ff */
[----:B------:R-:W-:Y:S06]  /*1190*/  @!P0 BRA `(.L_x_145) ;  /* 0x0000000000388947 */ /* 0x000fec0003800000 */
[----:B------:R-:W-:-:S13]  /*11a0*/  FSETP.GTU.FTZ.AND P0, PT, |R5|, +INF , PT ;  /* 0x7f8000000500780b */ /* 0x000fda0003f1c200 */
[----:B------:R-:W-:Y:S01]  /*11b0*/  @P0 FADD.FTZ R6, R5, 1 ;  /* 0x3f80000005060421 */ /* 0x000fe20000010000 */
[----:B------:R-:W-:Y:S06]  /*11c0*/  @P0 BRA `(.L_x_145) ;  /* 0x00000000002c0947 */ /* 0x000fec0003800000 */
[----:B------:R-:W-:-:S13]  /*11d0*/  FSETP.NEU.FTZ.AND P0, PT, |R5|, +INF , PT ;  /* 0x7f8000000500780b */ /* 0x000fda0003f1d200 */
[----:B------:R-:W-:Y:S01]  /*11e0*/  @!P0 IMAD.MOV.U32 R6, RZ, RZ, R5 ;  /* 0x000000ffff068224 */ /* 0x000fe200078e0005 */
[----:B------:R-:W-:Y:S06]  /*11f0*/  @!P0 BRA `(.L_x_145) ;  /* 0x0000000000208947 */ /* 0x000fec0003800000 */
[----:B------:R-:W-:-:S04]  /*1200*/  FFMA R5, R5, 1.84467440737095516160e+19, RZ ;  /* 0x5f80000005057823 */ /* 0x000fc800000000ff */
[----:B------:R-:W0:Y:S02]  /*1210*/  MUFU.RSQ R6, R5 ;  /* 0x0000000500067308 */ /* 0x000e240000001400 */
[----:B0-----:R-:W-:Y:S01]  /*1220*/  FMUL.FTZ R8, R5, R6 ;  /* 0x0000000605087220 */ /* 0x001fe20000410000 */
[----:B------:R-:W-:-:S03]  /*1230*/  FMUL.FTZ R6, R6, 0.5 ;  /* 0x3f00000006067820 */ /* 0x000fc60000410000 */
[----:B------:R-:W-:-:S04]  /*1240*/  FADD.FTZ R7, -R8, -RZ ;  /* 0x800000ff08077221 */ /* 0x000fc80000010100 */
[----:B------:R-:W-:-:S04]  /*1250*/  FFMA R7, R8, R7, R5 ;  /* 0x0000000708077223 */ /* 0x000fc80000000005 */
[----:B------:R-:W-:-:S04]  /*1260*/  FFMA R6, R7, R6, R8 ;  /* 0x0000000607067223 */ /* 0x000fc80000000008 */
[----:B------:R-:W-:-:S07]  /*1270*/  FMUL.FTZ R6, R6, 2.3283064365386962891e-10 ;  /* 0x2f80000006067820 */ /* 0x000fce0000410000 */
.L_x_145:
[----:B------:R-:W-:Y:S01]  /*1280*/  MOV R5, R6 ;  /* 0x0000000600057202 */ /* 0x000fe20000000f00 */
[----:B------:R-:W-:Y:S02]  /*1290*/  IMAD.MOV.U32 R6, RZ, RZ, R9 ;  /* 0x000000ffff067224 */ /* 0x000fe400078e0009 */
[----:B------:R-:W-:-:S04]  /*12a0*/  IMAD.MOV.U32 R7, RZ, RZ, 0x0 ;  /* 0x00000000ff077424 */ /* 0x000fc800078e00ff */
[----:B------:R-:W-:Y:S05]  /*12b0*/  RET.REL.NODEC R6 `(_Z25fused_conv_bn_relu_kernelPKfS0_S0_S0_S0_S0_Pfiiiiiiiiiiiiif) ;  /* 0xffffffec06507950 */ /* 0x000fea0003c3ffff */
        .weak           $__internal_3_$__cuda_sm3x_div_rn_noftz_f32_slowpath
        .type           $__internal_3_$__cuda_sm3x_div_rn_noftz_f32_slowpath,@function
        .size           $__internal_3_$__cuda_sm3x_div_rn_noftz_f32_slowpath,(.L_x_188 - $__internal_3_$__cuda_sm3x_div_rn_noftz_f32_slowpath)
$__internal_3_$__cuda_sm3x_div_rn_noftz_f32_slowpath:
[----:B------:R-:W-:Y:S01]  /*12c0*/  SHF.R.U32.HI R8, RZ, 0x17, R5 ;  /* 0x00000017ff087819 */ /* 0x000fe20000011605 */
[----:B------:R-:W-:Y:S01]  /*12d0*/  BSSY.RECONVERGENT B1, `(.L_x_146) ;  /* 0x0000063000017945 */ /* 0x000fe20003800200 */
[--C-:B------:R-:W-:Y:S02]  /*12e0*/  SHF.R.U32.HI R7, RZ, 0x17, R4.reuse ;  /* 0x00000017ff077819 */ /* 0x100fe40000011604 */
[----:B------:R-:W-:Y:S02]  /*12f0*/  LOP3.LUT R13, R8, 0xff, RZ, 0xc0, !PT ;  /* 0x000000ff080d7812 */ /* 0x000fe400078ec0ff */
[----:B------:R-:W-:Y:S01]  /*1300*/  LOP3.LUT R10, R7, 0xff, RZ, 0xc0, !PT ;  /* 0x000000ff070a7812 */ /* 0x000fe200078ec0ff */
[----:B------:R-:W-:Y:S02]  /*1310*/  IMAD.MOV.U32 R7, RZ, RZ, R4 ;  /* 0x000000ffff077224 */ /* 0x000fe400078e0004 */
[----:B------:R-:W-:Y:S02]  /*1320*/  VIADD R11, R13, 0xffffffff ;  /* 0xffffffff0d0b7836 */ /* 0x000fe40000000000 */
[----:B------:R-:W-:-:S03]  /*1330*/  VIADD R9, R10, 0xffffffff ;  /* 0xffffffff0a097836 */ /* 0x000fc60000000000 */
[----:B------:R-:W-:-:S04]  /*1340*/  ISETP.GT.U32.AND P0, PT, R11, 0xfd, PT ;  /* 0x000000fd0b00780c */ /* 0x000fc80003f04070 */
        /* <DEDUP_REMOVED lines=21> */
[----:B------:R-:W-:Y:S02]  /*14a0*/  @P0 IMAD.MOV.U32 R8, RZ, RZ, RZ ;  /* 0x000000ffff080224 */ /* 0x000fe400078e00ff */
[----:B------:R-:W-:Y:S01]  /*14b0*/  @!P0 FFMA R7, R4, 1.84467440737095516160e+19, RZ ;  /* 0x5f80000004078823 */ /* 0x000fe200000000ff */
[----:B------:R-:W-:Y:S02]  /*14c0*/  @!P0 IMAD.MOV.U32 R8, RZ, RZ, -0x40 ;  /* 0xffffffc0ff088424 */ /* 0x000fe400078e00ff */
[----:B------:R-:W-:Y:S02]  /*14d0*/  @!P1 FFMA R5, R5, 1.84467440737095516160e+19, RZ ;  /* 0x5f80000005059823 */ /* 0x000fe400000000ff */
[----:B------:R-:W-:-:S07]  /*14e0*/  @!P1 VIADD R8, R8, 0x40 ;  /* 0x0000004008089836 */ /* 0x000fce0000000000 */
.L_x_147:
[----:B------:R-:W-:Y:S01]  /*14f0*/  LEA R4, R13, 0xc0800000, 0x17 ;  /* 0xc08000000d047811 */ /* 0x000fe200078eb8ff */
[----:B------:R-:W-:Y:S01]  /*1500*/  BSSY.RECONVERGENT B2, `(.L_x_152) ;  /* 0x0000036000027945 */ /* 0x000fe20003800200 */
[----:B------:R-:W-:-:S03]  /*1510*/  IADD3 R10, PT, PT, R10, -0x7f, RZ ;  /* 0xffffff810a0a7810 */ /* 0x000fc60007ffe0ff */
[----:B------:R-:W-:Y:S02]  /*1520*/  IMAD.IADD R5, R5, 0x1, -R4 ;  /* 0x0000000105057824 */ /* 0x000fe400078e0a04 */
[----:B------:R-:W-:Y:S02]  /*1530*/  IMAD R4, R10, -0x800000, R7 ;  /* 0xff8000000a047824 */ /* 0x000fe400078e0207 */
[----:B------:R-:W0:Y:S01]  /*1540*/  MUFU.RCP R9, R5 ;  /* 0x0000000500097308 */ /* 0x000e220000001000 */
[----:B------:R-:W-:-:S04]  /*1550*/  FADD.FTZ R11, -R5, -RZ ;  /* 0x800000ff050b7221 */ /* 0x000fc80000010100 */
[----:B0-----:R-:W-:-:S04]  /*1560*/  FFMA R12, R9, R11, 1 ;  /* 0x3f800000090c7423 */ /* 0x001fc8000000000b */
[----:B------:R-:W-:-:S04]  /*1570*/  FFMA R14, R9, R12, R9 ;  /* 0x0000000c090e7223 */ /* 0x000fc80000000009 */
[----:B------:R-:W-:-:S04]  /*1580*/  FFMA R7, R4, R14, RZ ;  /* 0x0000000e04077223 */ /* 0x000fc800000000ff */
[----:B------:R-:W-:-:S04]  /*1590*/  FFMA R12, R11, R7, R4 ;  /* 0x000000070b0c7223 */ /* 0x000fc80000000004 */
[----:B------:R-:W-:Y:S01]  /*15a0*/  FFMA R9, R14, R12, R7 ;  /* 0x0000000c0e097223 */ /* 0x000fe20000000007 */
[----:B------:R-:W-:-:S03]  /*15b0*/  IADD3 R7, PT, PT, R10, 0x7f, -R13 ;  /* 0x0000007f0a077810 */ /* 0x000fc60007ffe80d */
[----:B------:R-:W-:Y:S02]  /*15c0*/  FFMA R12, R11, R9, R4 ;  /* 0x000000090b0c7223 */ /* 0x000fe40000000004 */
[----:B------:R-:W-:Y:S02]  /*15d0*/  IMAD.IADD R7, R7, 0x1, R8 ;  /* 0x0000000107077824 */ /* 0x000fe400078e0208 */
[----:B------:R-:W-:-:S05]  /*15e0*/  FFMA R4, R14, R12, R9 ;  /* 0x0000000c0e047223 */ /* 0x000fca0000000009 */
[----:B------:R-:W-:-:S04]  /*15f0*/  SHF.R.U32.HI R5, RZ, 0x17, R4 ;  /* 0x00000017ff057819 */ /* 0x000fc80000011604 */
[----:B------:R-:W-:-:S05]  /*1600*/  LOP3.LUT R5, R5, 0xff, RZ, 0xc0, !PT ;  /* 0x000000ff05057812 */ /* 0x000fca00078ec0ff */
[----:B------:R-:W-:-:S04]  /*1610*/  IMAD.IADD R11, R5, 0x1, R7 ;  /* 0x00000001050b7824 */ /* 0x000fc800078e0207 */
[----:B------:R-:W-:-:S05]  /*1620*/  VIADD R5, R11, 0xffffffff ;  /* 0xffffffff0b057836 */ /* 0x000fca0000000000 */
        /* <DEDUP_REMOVED lines=10> */
[C---:B------:R-:W-:Y:S02]  /*16d0*/  VIADD R10, R11.reuse, 0x20 ;  /* 0x000000200b0a7836 */ /* 0x040fe40000000000 */
[CCC-:B------:R-:W-:Y:S01]  /*16e0*/  FFMA.RM R8, R14.reuse, R12.reuse, R9.reuse ;  /* 0x0000000c0e087223 */ /* 0x1c0fe20000004009 */
[----:B------:R-:W-:Y:S02]  /*16f0*/  ISETP.NE.AND P2, PT, R11, RZ, PT ;  /* 0x000000ff0b00720c */ /* 0x000fe40003f45270 */
[----:B------:R-:W-:Y:S01]  /*1700*/  LOP3.LUT R7, R5, 0x7fffff, RZ, 0xc0, !PT ;  /* 0x007fffff05077812 */ /* 0x000fe200078ec0ff */
[----:B------:R-:W-:Y:S01]  /*1710*/  FFMA.RP R5, R14, R12, R9 ;  /* 0x0000000c0e057223 */ /* 0x000fe20000008009 */
[----:B------:R-:W-:Y:S02]  /*1720*/  ISETP.NE.AND P1, PT, R11, RZ, PT ;  /* 0x000000ff0b00720c */ /* 0x000fe40003f25270 */
[----:B------:R-:W-:-:S02]  /*1730*/  LOP3.LUT R7, R7, 0x800000, RZ, 0xfc, !PT ;  /* 0x0080000007077812 */ /* 0x000fc400078efcff */
        /* <DEDUP_REMOVED lines=10> */
[----:B------:R-:W-:-:S05]  /*17e0*/  LOP3.LUT R5, R5, R8, RZ, 0xc0, !PT ;  /* 0x0000000805057212 */ /* 0x000fca00078ec0ff */
[----:B------:R-:W-:-:S05]  /*17f0*/  IMAD.IADD R5, R10, 0x1, R5 ;  /* 0x000000010a057824 */ /* 0x000fca00078e0205 */
[----:B------:R-:W-:Y:S01]  /*1800*/  LOP3.LUT R4, R5, R4, RZ, 0xfc, !PT ;  /* 0x0000000405047212 */ /* 0x000fe200078efcff */
[----:B------:R-:W-:Y:S06]  /*1810*/  BRA `(.L_x_155) ;  /* 0x0000000000107947 */ /* 0x000fec0003800000 */
.L_x_154:
[----:B------:R-:W-:-:S04]  /*1820*/  LOP3.LUT R4, R4, 0x80000000, RZ, 0xc0, !PT ;  /* 0x8000000004047812 */ /* 0x000fc800078ec0ff */
[----:B------:R-:W-:Y:S01]  /*1830*/  LOP3.LUT R4, R4, 0x7f800000, RZ, 0xfc, !PT ;  /* 0x7f80000004047812 */ /* 0x000fe200078efcff */
[----:B------:R-:W-:Y:S06]  /*1840*/  BRA `(.L_x_155) ;  /* 0x0000000000047947 */ /* 0x000fec0003800000 */
.L_x_153:
[----:B------:R-:W-:-:S07]  /*1850*/  IMAD R4, R7, 0x800000, R4 ;  /* 0x0080000007047824 */ /* 0x000fce00078e0204 */
.L_x_155:
[----:B------:R-:W-:Y:S05]  /*1860*/  BSYNC.RECONVERGENT B2 ;  /* 0x0000000000027941 */ /* 0x000fea0003800200 */
.L_x_152:
[----:B------:R-:W-:Y:S05]  /*1870*/  BRA `(.L_x_156) ;  /* 0x0000000000207947 */ /* 0x000fea0003800000 */
.L_x_151:
[----:B------:R-:W-:-:S04]  /*1880*/  LOP3.LUT R4, R5, 0x80000000, R7, 0x48, !PT ;  /* 0x8000000005047812 */ /* 0x000fc800078e4807 */
[----:B------:R-:W-:Y:S01]  /*1890*/  LOP3.LUT R4, R4, 0x7f800000, RZ, 0xfc, !PT ;  /* 0x7f80000004047812 */ /* 0x000fe200078efcff */
[----:B------:R-:W-:Y:S06]  /*18a0*/  BRA `(.L_x_156) ;  /* 0x0000000000147947 */ /* 0x000fec0003800000 */
.L_x_150:
[----:B------:R-:W-:Y:S01]  /*18b0*/  LOP3.LUT R4, R5, 0x80000000, R7, 0x48, !PT ;  /* 0x8000000005047812 */ /* 0x000fe200078e4807 */
[----:B------:R-:W-:Y:S06]  /*18c0*/  BRA `(.L_x_156) ;  /* 0x00000000000c7947 */ /* 0x000fec0003800000 */
.L_x_149:
[----:B------:R-:W0:Y:S01]  /*18d0*/  MUFU.RSQ R4, -QNAN ;  /* 0xffc0000000047908 */ /* 0x000e220000001400 */
[----:B------:R-:W-:Y:S05]  /*18e0*/  BRA `(.L_x_156) ;  /* 0x0000000000047947 */ /* 0x000fea0003800000 */
.L_x_148:
[----:B------:R-:W-:-:S07]  /*18f0*/  FADD.FTZ R4, R4, R5 ;  /* 0x0000000504047221 */ /* 0x000fce0000010000 */
.L_x_156:
[----:B------:R-:W-:Y:S05]  /*1900*/  BSYNC.RECONVERGENT B1 ;  /* 0x0000000000017941 */ /* 0x000fea0003800200 */
.L_x_146:
[----:B------:R-:W-:-:S04]  /*1910*/  IMAD.MOV.U32 R7, RZ, RZ, 0x0 ;  /* 0x00000000ff077424 */ /* 0x000fc800078e00ff */
[----:B0-----:R-:W-:Y:S05]  /*1920*/  RET.REL.NODEC R6 `(_Z25fused_conv_bn_relu_kernelPKfS0_S0_S0_S0_S0_Pfiiiiiiiiiiiiif) ;  /* 0xffffffe406b47950 */ /* 0x001fea0003c3ffff */
.L_x_157:
        /* <DEDUP_REMOVED lines=13> */
.L_x_188:


//--------------------- .text._Z24tensor_core_sgemm_kernelPK6__halfS1_Pfiii --------------------------
	.section	.text._Z24tensor_core_sgemm_kernelPK6__halfS1_Pfiii,"ax",@progbits
	.align	128
        .global         _Z24tensor_core_sgemm_kernelPK6__halfS1_Pfiii
        .type           _Z24tensor_core_sgemm_kernelPK6__halfS1_Pfiii,@function
        .size           _Z24tensor_core_sgemm_kernelPK6__halfS1_Pfiii,(.L_x_193 - _Z24tensor_core_sgemm_kernelPK6__halfS1_Pfiii)
        .other          _Z24tensor_core_sgemm_kernelPK6__halfS1_Pfiii,@"STO_CUDA_ENTRY STV_DEFAULT"
_Z24tensor_core_sgemm_kernelPK6__halfS1_Pfiii:
.text._Z24tensor_core_sgemm_kernelPK6__halfS1_Pfiii:
[----:B------:R-:W-:Y:S01]  /*0000*/  LDC R1, c[0x0][0x37c] ;  /* 0x0000df00ff017b82 */ /* 0x000fe20000000800 */
[----:B------:R-:W0:Y:S07]  /*0010*/  S2R R0, SR_TID.X ;  /* 0x0000000000007919 */ /* 0x000e2e0000002100 */
[----:B------:R-:W0:Y:S01]  /*0020*/  S2UR UR4, SR_CTAID.X ;  /* 0x00000000000479c3 */ /* 0x000e220000002500 */
[----:B------:R-:W1:Y:S01]  /*0030*/  LDCU UR8, c[0x0][0x3a0] ;  /* 0x00007400ff0877ac */ /* 0x000e620008000800 */
[----:B------:R-:W-:Y:S01]  /*0040*/  CS2R R10, SRZ ;  /* 0x00000000000a7805 */ /* 0x000fe2000001ff00 */
[----:B------:R-:W2:Y:S01]  /*0050*/  S2R R3, SR_TID.Y ;  /* 0x0000000000037919 */ /* 0x000ea20000002200 */
[----:B------:R-:W-:-:S02]  /*0060*/  CS2R R8, SRZ ;  /* 0x0000000000087805 */ /* 0x000fc4000001ff00 */
[----:B------:R-:W-:Y:S02]  /*0070*/  CS2R R6, SRZ ;  /* 0x0000000000067805 */ /* 0x000fe4000001ff00 */
[----:B------:R-:W-:Y:S01]  /*0080*/  CS2R R4, SRZ ;  /* 0x0000000000047805 */ /* 0x000fe2000001ff00 */
[----:B------:R-:W3:Y:S01]  /*0090*/  LDCU.64 UR6, c[0x0][0x358] ;  /* 0x00006b00ff0677ac */ /* 0x000ee20008000a00 */
[----:B------:R-:W0:Y:S08]  /*00a0*/  LDC R25, c[0x0][0x360] ;  /* 0x0000d800ff197b82 */ /* 0x000e300000000800 */
[----:B------:R-:W2:Y:S01]  /*00b0*/  S2UR UR5, SR_CTAID.Y ;  /* 0x00000000000579c3 */ /* 0x000ea20000002600 */
[----:B-1----:R-:W-:-:S07]  /*00c0*/  UISETP.GE.AND UP0, UPT, UR8, 0x1, UPT ;  /* 0x000000010800788c */ /* 0x002fce000bf06270 */
[----:B------:R-:W2:Y:S01]  /*00d0*/  LDC R24, c[0x0][0x364] ;  /* 0x0000d900ff187b82 */ /* 0x000ea20000000800 */
[----:B0-----:R-:W-:-:S05]  /*00e0*/  IMAD R25, R25, UR4, R0 ;  /* 0x0000000419197c24 */ /* 0x001fca000f8e0200 */
[----:B------:R-:W-:Y:S01]  /*00f0*/  SHF.R.U32.HI R25, RZ, 0x5, R25 ;  /* 0x00000005ff197819 */ /* 0x000fe20000011619 */
[----:B--2---:R-:W-:Y:S01]  /*0100*/  IMAD R24, R24, UR5, R3 ;  /* 0x0000000518187c24 */ /* 0x004fe2000f8e0203 */
[----:B---3--:R-:W-:Y:S06]  /*0110*/  BRA.U !UP0, `(.L_x_158) ;  /* 0x0000000d08e07547 */ /* 0x008fec000b800000 */
[----:B------:R-:W0:Y:S01]  /*0120*/  LDCU.64 UR10, c[0x0][0x398] ;  /* 0x00007300ff0a77ac */ /* 0x000e220008000a00 */
[----:B------:R-:W-:Y:S02]  /*0130*/  IMAD.SHL.U32 R0, R24, 0x10, RZ ;  /* 0x0000001018007824 */ /* 0x000fe400078e00ff */
[----:B------:R-:W-:Y:S01]  /*0140*/  IMAD.MOV.U32 R18, RZ, RZ, RZ ;  /* 0x000000ffff127224 */ /* 0x000fe200078e00ff */
[----:B------:R-:W-:Y:S01]  /*0150*/  UISETP.GE.U32.AND UP0, UPT, UR8, 0x31, UPT ;  /* 0x000000310800788c */ /* 0x000fe2000bf06070 */
[----:B------:R-:W-:Y:S01]  /*0160*/  IMAD.MOV.U32 R11, RZ, RZ, RZ ;  /* 0x000000ffff0b7224 */ /* 0x000fe200078e00ff */
[----:B------:R-:W-:Y:S01]  /*0170*/  UIADD3 UR4, UPT, UPT, UR8, -0x1, URZ ;  /* 0xffffffff08047890 */ /* 0x000fe2000fffe0ff */
[----:B------:R-:W1:Y:S03]  /*0180*/  LDCU.64 UR12, c[0x0][0x388] ;  /* 0x00007100ff0c77ac */ /* 0x000e660008000a00 */
[----:B------:R-:W-:Y:S01]  /*0190*/  ULEA.HI UR4, UR4, 0x1, URZ, 0x1c ;  /* 0x0000000104047891 */ /* 0x000fe2000f8fe0ff */
[----:B0-----:R-:W-:-:S05]  /*01a0*/  IMAD.U32 R13, RZ, RZ, UR11 ;  /* 0x0000000bff0d7e24 */ /* 0x001fca000f8e00ff */
[----:B------:R-:W-:Y:S01]  /*01b0*/  ISETP.GE.AND P0, PT, R0, R13, PT ;  /* 0x0000000d0000720c */ /* 0x000fe20003f06270 */
[----:B------:R-:W-:-:S04]  /*01c0*/  IMAD.SHL.U32 R0, R25, 0x10, RZ ;  /* 0x0000001019007824 */ /* 0x000fc800078e00ff */
[C---:B------:R-:W-:Y:S01]  /*01d0*/  IMAD R19, R0.reuse, UR8, RZ ;  /* 0x0000000800137c24 */ /* 0x040fe2000f8e02ff */
[----:B------:R-:W-:Y:S01]  /*01e0*/  ISETP.LT.AND P0, PT, R0, UR10, !P0 ;  /* 0x0000000a00007c0c */ /* 0x000fe2000c701270 */
[----:B-1----:R-:W-:-:S12]  /*01f0*/  BRA.U !UP0, `(.L_x_159) ;  /* 0x0000000908c87547 */ /* 0x002fd8000b800000 */
[----:B------:R-:W-:Y:S01]  /*0200*/  ULOP3.LUT UR4, UR4, 0x1ffffffc, URZ, 0xc0, !UPT ;  /* 0x1ffffffc04047892 */ /* 0x000fe2000f8ec0ff */
[----:B------:R-:W-:Y:S01]  /*0210*/  BSSY.RECONVERGENT B0, `(.L_x_159) ;  /* 0x00000b0000007945 */ /* 0x000fe20003800200 */
[C---:B------:R-:W-:Y:S01]  /*0220*/  IMAD R0, R13.reuse, 0x30, RZ ;  /* 0x000000300d007824 */ /* 0x040fe200078e02ff */
[----:B------:R-:W-:Y:S01]  /*0230*/  CS2R R10, SRZ ;  /* 0x00000000000a7805 */ /* 0x000fe2000001ff00 */
[----:B------:R-:W-:Y:S01]  /*0240*/  UIADD3 UR4, UPT, UPT, -UR4, URZ, URZ ;  /* 0x000000ff04047290 */ /* 0x000fe2000fffe1ff */
[C---:B------:R-:W-:Y:S01]  /*0250*/  IMAD.SHL.U32 R2, R13.reuse, 0x20, RZ ;  /* 0x000000200d027824 */ /* 0x040fe200078e00ff */
[----:B------:R-:W-:Y:S01]  /*0260*/  CS2R R8, SRZ ;  /* 0x0000000000087805 */ /* 0x000fe2000001ff00 */
[----:B------:R-:W-:Y:S01]  /*0270*/  IMAD.SHL.U32 R3, R13, 0x10, RZ ;  /* 0x000000100d037824 */ /* 0x000fe200078e00ff */
[----:B------:R-:W-:Y:S01]  /*0280*/  CS2R R6, SRZ ;  /* 0x0000000000067805 */ /* 0x000fe2000001ff00 */
[----:B------:R-:W-:Y:S01]  /*0290*/  IMAD.MOV.U32 R16, RZ, RZ, RZ ;  /* 0x000000ffff107224 */ /* 0x000fe200078e00ff */
[----:B------:R-:W-:Y:S01]  /*02a0*/  CS2R R4, SRZ ;  /* 0x0000000000047805 */ /* 0x000fe2000001ff00 */
[----:B------:R-:W-:Y:S01]  /*02b0*/  IMAD.MOV.U32 R18, RZ, RZ, RZ ;  /* 0x000000ffff127224 */ /* 0x000fe200078e00ff */
[----:B------:R-:W0:Y:S01]  /*02c0*/  LDCU UR10, c[0x0][0x39c] ;  /* 0x00007380ff0a77ac */ /* 0x000e220008000800 */
[----:B------:R-:W-:Y:S01]  /*02d0*/  IMAD.U32 R17, RZ, RZ, UR4 ;  /* 0x00000004ff117e24 */ /* 0x000fe2000f8e00ff */
[----:B------:R-:W1:Y:S06]  /*02e0*/  LDCU.64 UR8, c[0x0][0x388] ;  /* 0x00007100ff0877ac */ /* 0x000e6c0008000a00 */
.L_x_164:
[----:B------:R-:W-:Y:S05]  /*02f0*/  @!P0 BRA `(.L_x_160) ;  /* 0x0000000000948947 */ /* 0x000fea0003800000 */
[----:B------:R-:W2:Y:S01]  /*0300*/  S2R R12, SR_LANEID ;  /* 0x00000000000c7919 */ /* 0x000ea20000000000 */
[----:B------:R-:W3:Y:S01]  /*0310*/  LDC R23, c[0x0][0x3a0] ;  /* 0x0000e800ff177b82 */ /* 0x000ee20000000800 */
[----:B------:R-:W-:Y:S01]  /*0320*/  IMAD.MOV.U32 R13, RZ, RZ, RZ ;  /* 0x000000ffff0d7224 */ /* 0x000fe200078e00ff */
[----:B------:R-:W4:Y:S06]  /*0330*/  S2R R22, SR_LANEID ;  /* 0x0000000000167919 */ /* 0x000f2c0000000000 */
[----:B------:R-:W5:Y:S01]  /*0340*/  LDC.64 R20, c[0x0][0x380] ;  /* 0x0000e000ff147b82 */ /* 0x000f620000000a00 */
[----:B---3--:R-:W-:-:S02]  /*0350*/  SHF.R.U32.HI R14, RZ, 0x1, R23 ;  /* 0x00000001ff0e7819 */ /* 0x008fc40000011617 */
[----:B--2---:R-:W-:Y:S01]  /*0360*/  SHF.R.U32.HI R15, RZ, 0x2, R12 ;  /* 0x00000002ff0f7819 */ /* 0x004fe2000001160c */
[----:B-----5:R-:W-:Y:S01]  /*0370*/  IMAD.WIDE.U32 R20, R19, 0x2, R20 ;  /* 0x0000000213147825 */ /* 0x020fe200078e0014 */
[----:B------:R-:W-:Y:S02]  /*0380*/  LOP3.LUT R12, R12, 0x3, RZ, 0xc0, !PT ;  /* 0x000000030c0c7812 */ /* 0x000fe400078ec0ff */
[----:B----4-:R-:W-:-:S03]  /*0390*/  SHF.R.U32.HI R22, RZ, 0x2, R22 ;  /* 0x00000002ff167819 */ /* 0x010fc60000011616 */
[----:B------:R-:W-:-:S03]  /*03a0*/  IMAD.WIDE.U32 R14, R15, R14, R12 ;  /* 0x0000000e0f0e7225 */ /* 0x000fc600078e000c */
[----:B------:R-:W-:-:S04]  /*03b0*/  LEA R26, P1, R14, R20, 0x2 ;  /* 0x000000140e1a7211 */ /* 0x000fc800078210ff */
[----:B------:R-:W-:Y:S02]  /*03c0*/  LEA.HI.X R27, R14, R21, R15, 0x2, P1 ;  /* 0x000000150e1b7211 */ /* 0x000fe400008f140f */
[----:B------:R-:W2:Y:S02]  /*03d0*/  LDC R15, c[0x0][0x39c] ;  /* 0x0000e700ff0f7b82 */ /* 0x000ea40000000800 */
[----:B--2---:R-:W-:-:S05]  /*03e0*/  SHF.R.U32.HI R21, RZ, 0x1, R15 ;  /* 0x00000001ff157819 */ /* 0x004fca000001160f */
[----:B------:R-:W-:-:S04]  /*03f0*/  IMAD.WIDE.U32 R12, R22, R21, R12 ;  /* 0x00000015160c7225 */ /* 0x000fc800078e000c */
[----:B------:R-:W-:Y:S02]  /*0400*/  IMAD.SHL.U32 R21, R24, 0x10, RZ ;  /* 0x0000001018157824 */ /* 0x000fe400078e00ff */
[----:B------:R-:W-:-:S03]  /*0410*/  IMAD.WIDE.U32 R22, R23, 0x10, R26 ;  /* 0x0000001017167825 */ /* 0x000fc600078e001a */
[----:B------:R-:W-:-:S04]  /*0420*/  IADD3 R21, P1, PT, R21, R16, RZ ;  /* 0x0000001015157210 */ /* 0x000fc80007f3e0ff */
[----:B------:R-:W-:Y:S02]  /*0430*/  LEA.HI.X.SX32 R14, R16, RZ, 0x1, P1 ;  /* 0x000000ff100e7211 */ /* 0x000fe400008f0eff */
[----:B-1----:R-:W-:-:S04]  /*0440*/  LEA R29, P1, R21, UR8, 0x1 ;  /* 0x00000008151d7c11 */ /* 0x002fc8000f8208ff */
[----:B------:R-:W-:Y:S02]  /*0450*/  LEA.HI.X R21, R21, UR9, R14, 0x1, P1 ;  /* 0x0000000915157c11 */ /* 0x000fe400088f0c0e */
[C---:B------:R-:W-:Y:S01]  /*0460*/  LEA R28, P1, R12.reuse, R29, 0x2 ;  /* 0x0000001d0c1c7211 */ /* 0x040fe200078210ff */
[----:B------:R-:W2:Y:S03]  /*0470*/  LDG.E R14, desc[UR6][R26.64+0x10] ;  /* 0x000010061a0e7981 */ /* 0x000ea6000c1e1900 */
[----:B------:R-:W-:Y:S02]  /*0480*/  LEA.HI.X R29, R12, R21, R13, 0x2, P1 ;  /* 0x000000150c1d7211 */ /* 0x000fe400008f140d */
[----:B------:R1:W2:Y:S04]  /*0490*/  LDG.E R12, desc[UR6][R26.64] ;  /* 0x000000061a0c7981 */ /* 0x0002a8000c1e1900 */
[----:B------:R-:W2:Y:S04]  /*04a0*/  LDG.E R13, desc[UR6][R22.64] ;  /* 0x00000006160d7981 */ /* 0x000ea8000c1e1900 */
[----:B------:R-:W2:Y:S01]  /*04b0*/  LDG.E R20, desc[UR6][R28.64] ;  /* 0x000000061c147981 */ /* 0x000ea2000c1e1900 */
[----:B-1----:R-:W-:-:S03]  /*04c0*/  IMAD.WIDE.U32 R26, R15, 0x10, R28 ;  /* 0x000000100f1a7825 */ /* 0x002fc600078e001c */
[----:B------:R-:W2:Y:S04]  /*04d0*/  LDG.E R15, desc[UR6][R22.64+0x10] ;  /* 0x00001006160f7981 */ /* 0x000ea8000c1e1900 */
[----:B------:R-:W2:Y:S04]  /*04e0*/  LDG.E R21, desc[UR6][R28.64+0x10] ;  /* 0x000010061c157981 */ /* 0x000ea8000c1e1900 */
[----:B------:R-:W3:Y:S04]  /*04f0*/  LDG.E R22, desc[UR6][R26.64] ;  /* 0x000000061a167981 */ /* 0x000ee8000c1e1900 */
[----:B------:R-:W3:Y:S01]  /*0500*/  LDG.E R23, desc[UR6][R26.64+0x10] ;  /* 0x000010061a177981 */ /* 0x000ee2000c1e1900 */
[----:B------:R-:W-:Y:S05]  /*0510*/  WARPSYNC.ALL ;  /* 0x0000000000007948 */ /* 0x000fea0003800000 */
[C---:B--2---:R-:W-:Y:S08]  /*0520*/  HMMA.16816.F32 R4, R12.reuse, R20, R4 ;  /* 0x000000140c04723c */ /* 0x044ff00000001804 */
[----:B---3--:R-:W-:-:S15]  /*0530*/  HMMA.16816.F32 R8, R12, R22, R8 ;  /* 0x000000160c08723c */ /* 0x008fde0000001808 */
[----:B------:R-:W-:-:S05]  /*0540*/  NOP ;  /* 0x0000000000007918 */ /* 0x000fca0000000000 */
.L_x_160:
        /* <DEDUP_REMOVED lines=13> */
[----:B------:R-:W-:Y:S01]  /*0620*/  LEA.HI.X R27, R14, R21, R15, 0x2, P1 ;  /* 0x000000150e1b7211 */ /* 0x000fe200008f140f */
[----:B------:R-:W-:Y:S01]  /*0630*/  IMAD.SHL.U32 R14, R24, 0x10, RZ ;  /* 0x00000010180e7824 */ /* 0x000fe200078e00ff */
[----:B------:R-:W2:Y:S01]  /*0640*/  LDC R15, c[0x0][0x39c] ;  /* 0x0000e700ff0f7b82 */ /* 0x000ea20000000800 */
[----:B------:R-:W-:Y:S01]  /*0650*/  IMAD.WIDE.U32 R28, R29, 0x10, R26 ;  /* 0x000000101d1c7825 */ /* 0x000fe200078e001a */
[----:B--2---:R-:W-:-:S05]  /*0660*/  SHF.R.U32.HI R21, RZ, 0x1, R15 ;  /* 0x00000001ff157819 */ /* 0x004fca000001160f */
[----:B------:R-:W-:Y:S01]  /*0670*/  IMAD.WIDE.U32 R12, R22, R21, R12 ;  /* 0x00000015160c7225 */ /* 0x000fe200078e000c */
        /* <DEDUP_REMOVED lines=19> */
.L_x_161:
        /* <DEDUP_REMOVED lines=14> */
[----:B------:R-:W2:Y:S01]  /*0890*/  LDC R15, c[0x0][0x39c] ;  /* 0x0000e700ff0f7b82 */ /* 0x000ea20000000800 */
[----:B------:R-:W-:Y:S01]  /*08a0*/  IMAD.WIDE.U32 R28, R29, 0x10, R26 ;  /* 0x000000101d1c7825 */ /* 0x000fe200078e001a */
[----:B--2---:R-:W-:-:S05]  /*08b0*/  SHF.R.U32.HI R21, RZ, 0x1, R15 ;  /* 0x00000001ff157819 */ /* 0x004fca000001160f */
[----:B------:R-:W-:-:S04]  /*08c0*/  IMAD.WIDE.U32 R12, R22, R21, R12 ;  /* 0x00000015160c7225 */ /* 0x000fc800078e000c */
[----:B------:R-:W-:-:S05]  /*08d0*/  IMAD.SHL.U32 R21, R24, 0x10, RZ ;  /* 0x0000001018157824 */ /* 0x000fca00078e00ff */
        /* <DEDUP_REMOVED lines=19> */
.L_x_162:
        /* <DEDUP_REMOVED lines=38> */
.L_x_163:
[----:B------:R-:W-:Y:S02]  /*0c70*/  VIADD R17, R17, 0x4 ;  /* 0x0000000411117836 */ /* 0x000fe40000000000 */
[----:B0-----:R-:W-:Y:S02]  /*0c80*/  IMAD.U32 R13, RZ, RZ, UR10 ;  /* 0x0000000aff0d7e24 */ /* 0x001fe4000f8e00ff */
[----:B------:R-:W-:Y:S01]  /*0c90*/  VIADD R18, R18, 0x40 ;  /* 0x0000004012127836 */ /* 0x000fe20000000000 */
[----:B------:R-:W-:Y:S01]  /*0ca0*/  ISETP.NE.AND P1, PT, R17, RZ, PT ;  /* 0x000000ff1100720c */ /* 0x000fe20003f25270 */
[----:B------:R-:W-:Y:S02]  /*0cb0*/  VIADD R19, R19, 0x40 ;  /* 0x0000004013137836 */ /* 0x000fe40000000000 */
[C---:B------:R-:W-:Y:S02]  /*0cc0*/  IMAD R0, R13.reuse, 0x40, R0 ;  /* 0x000000400d007824 */ /* 0x040fe400078e0200 */
[----:B------:R-:W-:-:S02]  /*0cd0*/  IMAD R2, R13, 0x40, R2 ;  /* 0x000000400d027824 */ /* 0x000fc400078e0202 */
[C---:B------:R-:W-:Y:S02]  /*0ce0*/  IMAD R3, R13.reuse, 0x40, R3 ;  /* 0x000000400d037824 */ /* 0x040fe400078e0203 */
[----:B------:R-:W-:-:S04]  /*0cf0*/  IMAD R16, R13, 0x40, R16 ;  /* 0x000000400d107824 */ /* 0x000fc800078e0210 */
[----:B------:R-:W-:Y:S05]  /*0d00*/  @P1 BRA `(.L_x_164) ;  /* 0xfffffff400781947 */ /* 0x000fea000383ffff */
[----:B-1----:R-:W-:Y:S05]  /*0d10*/  BSYNC.RECONVERGENT B0 ;  /* 0x0000000000007941 */ /* 0x002fea0003800200 */
.L_x_159:
[----:B------:R-:W0:Y:S01]  /*0d20*/  LDCU UR4, c[0x0][0x3a0] ;  /* 0x00007400ff0477ac */ /* 0x000e220008000800 */
[----:B------:R-:W-:Y:S01]  /*0d30*/  BSSY.RECONVERGENT B0, `(.L_x_158) ;  /* 0x0000036000007945 */ /* 0x000fe20003800200 */
[----:B0-----:R-:W-:-:S04]  /*0d40*/  UIADD3 UR4, UPT, UPT, UR4, -0x1, URZ ;  /* 0xffffffff04047890 */ /* 0x001fc8000fffe0ff */
[----:B------:R-:W-:-:S04]  /*0d50*/  ULEA.HI UR4, UR4, 0x1, URZ, 0x1c ;  /* 0x0000000104047891 */ /* 0x000fc8000f8fe0ff */
[----:B------:R-:W-:-:S04]  /*0d60*/  ULOP3.LUT UR4, UR4, 0x3, URZ, 0xc0, !UPT ;  /* 0x0000000304047892 */ /* 0x000fc8000f8ec0ff */
[----:B------:R-:W-:-:S09]  /*0d70*/  UISETP.NE.AND UP0, UPT, UR4, URZ, UPT ;  /* 0x000000ff0400728c */ /* 0x000fd2000bf05270 */
[----:B------:R-:W-:Y:S05]  /*0d80*/  BRA.U !UP0, `(.L_x_165) ;  /* 0x0000000108c07547 */ /* 0x000fea000b800000 */
[----:B------:R-:W0:Y:S01]  /*0d90*/  LDCU UR5, c[0x0][0x3a0] ;  /* 0x00007400ff0577ac */ /* 0x000e220008000800 */
[----:B------:R-:W-:Y:S01]  /*0da0*/  IMAD R0, R18, R13, RZ ;  /* 0x0000000d12007224 */ /* 0x000fe200078e02ff */
[----:B------:R-:W-:-:S06]  /*0db0*/  UIADD3 UR4, UPT, UPT, -UR4, URZ, URZ ;  /* 0x000000ff04047290 */ /* 0x000fcc000fffe1ff */
[----:B------:R-:W-:Y:S02]  /*0dc0*/  IMAD.U32 R27, RZ, RZ, UR4 ;  /* 0x00000004ff1b7e24 */ /* 0x000fe4000f8e00ff */
[----:B0-----:R-:W-:-:S04]  /*0dd0*/  IMAD R3, R25, UR5, RZ ;  /* 0x0000000519037c24 */ /* 0x001fc8000f8e02ff */
[----:B------:R-:W-:-:S07]  /*0de0*/  IMAD R26, R3, 0x10, R18 ;  /* 0x00000010031a7824 */ /* 0x000fce00078e0212 */
.L_x_167:
[----:B------:R-:W-:Y:S05]  /*0df0*/  @!P0 BRA `(.L_x_166) ;  /* 0x00000000008c8947 */ /* 0x000fea0003800000 */
[----:B------:R-:W0:Y:S01]  /*0e00*/  S2R R12, SR_LANEID ;  /* 0x00000000000c7919 */ /* 0x000e220000000000 */
[----:B------:R-:W1:Y:S01]  /*0e10*/  LDC R19, c[0x0][0x3a0] ;  /* 0x0000e800ff137b82 */ /* 0x000e620000000800 */
[----:B------:R-:W-:Y:S02]  /*0e20*/  IMAD.SHL.U32 R3, R24, 0x10, RZ ;  /* 0x0000001018037824 */ /* 0x000fe400078e00ff */
[----:B------:R-:W-:-:S03]  /*0e30*/  IMAD.MOV.U32 R13, RZ, RZ, RZ ;  /* 0x000000ffff0d7224 */ /* 0x000fc600078e00ff */
[----:B------:R-:W-:Y:S02]  /*0e40*/  IADD3 R16, P1, PT, R3, R0, RZ ;  /* 0x0000000003107210 */ /* 0x000fe40007f3e0ff */
[----:B------:R-:W2:Y:S02]  /*0e50*/  LDC R17, c[0x0][0x39c] ;  /* 0x0000e700ff117b82 */ /* 0x000ea40000000800 */
[----:B------:R-:W-:Y:S02]  /*0e60*/  LEA.HI.X.SX32 R29, R0, RZ, 0x1, P1 ;  /* 0x000000ff001d7211 */ /* 0x000fe400008f0eff */
[----:B------:R-:W-:-:S04]  /*0e70*/  LEA R23, P1, R16, UR12, 0x1 ;  /* 0x0000000c10177c11 */ /* 0x000fc8000f8208ff */
[----:B------:R-:W3:Y:S01]  /*0e80*/  LDC.64 R14, c[0x0][0x380] ;  /* 0x0000e000ff0e7b82 */ /* 0x000ee20000000a00 */
[----:B------:R-:W-:Y:S02]  /*0e90*/  LEA.HI.X R29, R16, UR13, R29, 0x1, P1 ;  /* 0x0000000d101d7c11 */ /* 0x000fe400088f0c1d */
[----:B-1----:R-:W-:Y:S02]  /*0ea0*/  SHF.R.U32.HI R2, RZ, 0x1, R19 ;  /* 0x00000001ff027819 */ /* 0x002fe40000011613 */
[----:B0-----:R-:W-:Y:S02]  /*0eb0*/  SHF.R.U32.HI R21, RZ, 0x2, R12 ;  /* 0x00000002ff157819 */ /* 0x001fe4000001160c */
[----:B------:R-:W-:Y:S02]  /*0ec0*/  LOP3.LUT R12, R12, 0x3, RZ, 0xc0, !PT ;  /* 0x000000030c0c7812 */ /* 0x000fe400078ec0ff */
[----:B--2---:R-:W-:-:S03]  /*0ed0*/  SHF.R.U32.HI R18, RZ, 0x1, R17 ;  /* 0x00000001ff127819 */ /* 0x004fc60000011611 */
[----:B------:R-:W-:-:S04]  /*0ee0*/  IMAD.WIDE.U32 R2, R21, R2, R12 ;  /* 0x0000000215027225 */ /* 0x000fc800078e000c */
[----:B------:R-:W-:-:S04]  /*0ef0*/  IMAD.WIDE.U32 R12, R21, R18, R12 ;  /* 0x00000012150c7225 */ /* 0x000fc800078e000c */
[----:B---3--:R-:W-:Y:S01]  /*0f00*/  IMAD.WIDE.U32 R14, R26, 0x2, R14 ;  /* 0x000000021a0e7825 */ /* 0x008fe200078e000e */
[----:B------:R-:W-:Y:S02]  /*0f10*/  LEA R22, P2, R12, R23, 0x2 ;  /* 0x000000170c167211 */ /* 0x000fe400078410ff */
[----:B------:R-:W-:Y:S02]  /*0f20*/  LEA R20, P1, R2, R14, 0x2 ;  /* 0x0000000e02147211 */ /* 0x000fe400078210ff */
[----:B------:R-:W-:Y:S02]  /*0f30*/  LEA.HI.X R23, R12, R29, R13, 0x2, P2 ;  /* 0x0000001d0c177211 */ /* 0x000fe400010f140d */
[----:B------:R-:W-:Y:S01]  /*0f40*/  LEA.HI.X R21, R2, R15, R3, 0x2, P1 ;  /* 0x0000000f02157211 */ /* 0x000fe200008f1403 */
[----:B------:R-:W-:Y:S02]  /*0f50*/  IMAD.WIDE.U32 R16, R17, 0x10, R22 ;  /* 0x0000001011107825 */ /* 0x000fe400078e0016 */
[----:B------:R-:W2:Y:S02]  /*0f60*/  LDG.E R18, desc[UR6][R22.64] ;  /* 0x0000000616127981 */ /* 0x000ea4000c1e1900 */
[----:B------:R-:W-:-:S02]  /*0f70*/  IMAD.WIDE.U32 R2, R19, 0x10, R20 ;  /* 0x0000001013027825 */ /* 0x000fc400078e0014 */
[----:B------:R-:W2:Y:S04]  /*0f80*/  LDG.E R12, desc[UR6][R20.64] ;  /* 0x00000006140c7981 */ /* 0x000ea8000c1e1900 */
[----:B------:R-:W2:Y:S04]  /*0f90*/  LDG.E R19, desc[UR6][R22.64+0x10] ;  /* 0x0000100616137981 */ /* 0x000ea8000c1e1900 */
[----:B------:R-:W2:Y:S04]  /*0fa0*/  LDG.E R14, desc[UR6][R20.64+0x10] ;  /* 0x00001006140e7981 */ /* 0x000ea8000c1e1900 */
        /* <DEDUP_REMOVED lines=8> */
.L_x_166:
[----:B------:R-:W0:Y:S01]  /*1030*/  LDC R3, c[0x0][0x39c] ;  /* 0x0000e700ff037b82 */ /* 0x000e220000000800 */
[----:B------:R-:W-:Y:S02]  /*1040*/  VIADD R27, R27, 0x1 ;  /* 0x000000011b1b7836 */ /* 0x000fe40000000000 */
[----:B------:R-:W-:-:S03]  /*1050*/  VIADD R26, R26, 0x10 ;  /* 0x000000101a1a7836 */ /* 0x000fc60000000000 */
[----:B------:R-:W-:Y:S01]  /*1060*/  ISETP.NE.AND P1, PT, R27, RZ, PT ;  /* 0x000000ff1b00720c */ /* 0x000fe20003f25270 */
[----:B0-----:R-:W-:-:S12]  /*1070*/  IMAD R0, R3, 0x10, R0 ;  /* 0x0000001003007824 */ /* 0x001fd800078e0200 */
[----:B------:R-:W-:Y:S05]  /*1080*/  @P1 BRA `(.L_x_167) ;  /* 0xfffffffc00581947 */ /* 0x000fea000383ffff */
.L_x_165:
[----:B------:R-:W-:Y:S05]  /*1090*/  BSYNC.RECONVERGENT B0 ;  /* 0x0000000000007941 */ /* 0x000fea0003800200 */
.L_x_158:
[----:B------:R-:W0:Y:S01]  /*10a0*/  LDC.64 R2, c[0x0][0x398] ;  /* 0x0000e600ff027b82 */ /* 0x000e220000000a00 */
[----:B------:R-:W-:Y:S02]  /*10b0*/  IMAD.SHL.U32 R0, R24, 0x10, RZ ;  /* 0x0000001018007824 */ /* 0x000fe400078e00ff */
[----:B------:R-:W-:-:S03]  /*10c0*/  IMAD.SHL.U32 R25, R25, 0x10, RZ ;  /* 0x0000001019197824 */ /* 0x000fc600078e00ff */
[----:B0-----:R-:W-:-:S04]  /*10d0*/  ISETP.GE.AND P0, PT, R0, R3, PT ;  /* 0x000000030000720c */ /* 0x001fc80003f06270 */
[----:B------:R-:W-:-:S13]  /*10e0*/  ISETP.GE.OR P0, PT, R25, R2, P0 ;  /* 0x000000021900720c */ /* 0x000fda0000706670 */
[----:B------:R-:W-:Y:S05]  /*10f0*/  @P0 EXIT ;  /* 0x000000000000094d */ /* 0x000fea0003800000 */
[----:B------:R-:W0:Y:S01]  /*1100*/  S2R R12, SR_LANEID ;  /* 0x00000000000c7919 */ /* 0x000e220000000000 */
[----:B------:R-:W1:Y:S01]  /*1110*/  LDCU.64 UR4, c[0x0][0x390] ;  /* 0x00007200ff0477ac */ /* 0x000e620008000a00 */
[----:B------:R-:W-:Y:S01]  /*1120*/  IMAD R25, R25, R3, RZ ;  /* 0x0000000319197224 */ /* 0x000fe200078e02ff */
[----:B------:R-:W-:Y:S01]  /*1130*/  SHF.R.U32.HI R19, RZ, 0x1, R3 ;  /* 0x00000001ff137819 */ /* 0x000fe20000011603 */
[----:B------:R-:W-:-:S03]  /*1140*/  IMAD.MOV.U32 R3, RZ, RZ, RZ ;  /* 0x000000ffff037224 */ /* 0x000fc600078e00ff */
[----:B------:R-:W-:-:S05]  /*1150*/  IADD3 R0, P0, PT, R25, R0, RZ ;  /* 0x0000000019007210 */ /* 0x000fca0007f1e0ff */
[----:B------:R-:W-:Y:S01]  /*1160*/  IMAD.X R17, RZ, RZ, RZ, P0 ;  /* 0x000000ffff117224 */ /* 0x000fe200000e06ff */
[----:B-1----:R-:W-:Y:S02]  /*1170*/  LEA R15, P0, R0, UR4, 0x2 ;  /* 0x00000004000f7c11 */ /* 0x002fe4000f8010ff */
[----:B0-----:R-:W-:Y:S02]  /*1180*/  LOP3.LUT R2, R12, 0x3, RZ, 0xc0, !PT ;  /* 0x000000030c027812 */ /* 0x001fe400078ec0ff */
[----:B------:R-:W-:-:S05]  /*1190*/  SHF.R.U32.HI R13, RZ, 0x2, R12 ;  /* 0x00000002ff0d7819 */ /* 0x000fca000001160c */
[----:B------:R-:W-:Y:S01]  /*11a0*/  IMAD.WIDE.U32 R12, R13, R19, R2 ;  /* 0x000000130d0c7225 */ /* 0x000fe200078e0002 */
[----:B------:R-:W-:Y:S01]  /*11b0*/  LEA.HI.X R3, R0, UR5, R17, 0x2, P0 ;  /* 0x0000000500037c11 */ /* 0x000fe200080f1411 */
[----:B------:R-:W-:Y:S05]  /*11c0*/  WARPSYNC.ALL ;  /* 0x0000000000007948 */ /* 0x000fea0003800000 */
[----:B------:R-:W-:-:S04]  /*11d0*/  LEA R2, P0, R12, R15, 0x3 ;  /* 0x0000000f0c027211 */ /* 0x000fc800078018ff */
[----:B------:R-:W-:-:S03]  /*11e0*/  LEA.HI.X R3, R12, R3, R13, 0x3, P0 ;  /* 0x000000030c037211 */ /* 0x000fc600000f1c0d */
[----:B------:R-:W-:Y:S02]  /*11f0*/  IMAD.WIDE.U32 R12, R19, 0x40, R2 ;  /* 0x00000040130c7825 */ /* 0x000fe400078e0002 */
[----:B------:R-:W-:Y:S04]  /*1200*/  STG.E.64 desc[UR6][R2.64], R4 ;  /* 0x0000000402007986 */ /* 0x000fe8000c101b06 */
[----:B------:R-:W-:Y:S04]  /*1210*/  STG.E.64 desc[UR6][R12.64], R6 ;  /* 0x000000060c007986 */ /* 0x000fe8000c101b06 */
[----:B------:R-:W-:Y:S04]  /*1220*/  STG.E.64 desc[UR6][R2.64+0x20], R8 ;  /* 0x0000200802007986 */ /* 0x000fe8000c101b06 */
[----:B------:R-:W-:Y:S01]  /*1230*/  STG.E.64 desc[UR6][R12.64+0x20], R10 ;  /* 0x0000200a0c007986 */ /* 0x000fe2000c101b06 */
[----:B------:R-:W-:Y:S05]  /*1240*/  EXIT ;  /* 0x000000000000794d */ /* 0x000fea0003800000 */
.L_x_168:
        /* <DEDUP_REMOVED lines=11> */
.L_x_193:


//--------------------- .nv.shared._Z22optimized_sgemm_kernelILi32ELi32ELi32EEvPKfS1_Pfiiiff --------------------------
	.section	.nv.shared._Z22optimized_sgemm_kernelILi32ELi32ELi32EEvPKfS1_Pfiiiff,"aw",@nobits
	.sectionflags	@""
	.align	16
.nv.shared._Z22optimized_sgemm_kernelILi32ELi32ELi32EEvPKfS1_Pfiiiff:
	.zero		9216


//--------------------- .nv.shared.reserved.0     --------------------------
	.section	.nv.shared.reserved.0,"aw",@nobits
	.weak		__nv_reservedSMEM_offset_0_alias
	.size		__nv_reservedSMEM_offset_0_alias, 0, 64
	.other		__nv_reservedSMEM_offset_0_alias,@"STO_CUDA_RESERVED_SHARED STV_DEFAULT"
__nv_reservedSMEM_offset_0_alias:
	.zero		0
	.zero		64


//--------------------- .nv.shared._Z24fused_elementwise_kernelPKfPfiiPKi --------------------------
	.section	.nv.shared._Z24fused_elementwise_kernelPKfPfiiPKi,"aw",@nobits
	.sectionflags	@""
	.align	16
	.zero		1024


//--------------------- .nv.shared._Z22fused_attention_kernelPKfS0_S0_Pfiiiif --------------------------
	.section	.nv.shared._Z22fused_attention_kernelPKfS0_S0_Pfiiiif,"aw",@nobits
	.sectionflags	@""
	.align	16
	.zero		1024


//--------------------- .nv.shared._Z25fused_conv_bn_relu_kernelPKfS0_S0_S0_S0_S0_Pfiiiiiiiiiiiiif --------------------------
	.section	.nv.shared._Z25fused_conv_bn_relu_kernelPKfS0_S0_S0_S0_S0_Pfiiiiiiiiiiiiif,"aw",@nobits
	.sectionflags	@""
	.align	16
	.zero		1024


//--------------------- .nv.shared._Z24tensor_core_sgemm_kernelPK6__halfS1_Pfiii --------------------------
	.section	.nv.shared._Z24tensor_core_sgemm_kernelPK6__halfS1_Pfiii,"aw",@nobits
	.sectionflags	@""
	.align	16
	.zero		1024


//--------------------- .nv.constant0._Z22optimized_sgemm_kernelILi32ELi32ELi32EEvPKfS1_Pfiiiff --------------------------
	.section	.nv.constant0._Z22optimized_sgemm_kernelILi32ELi32ELi32EEvPKfS1_Pfiiiff,"a",@progbits
	.sectionflags	@""
	.align	4
.nv.constant0._Z22optimized_sgemm_kernelILi32ELi32ELi32EEvPKfS1_Pfiiiff:
	.zero		940


//--------------------- .nv.constant0._Z24fused_elementwise_kernelPKfPfiiPKi --------------------------
	.section	.nv.constant0._Z24fused_elementwise_kernelPKfPfiiPKi,"a",@progbits
	.sectionflags	@""
	.align	4
.nv.constant0._Z24fused_elementwise_kernelPKfPfiiPKi:
	.zero		928


//--------------------- .nv.constant0._Z22fused_attention_kernelPKfS0_S0_Pfiiiif --------------------------
	.section	.nv.constant0._Z22fused_attention_kernelPKfS0_S0_Pfiiiif,"a",@progbits
	.sectionflags	@""
	.align	4
.nv.constant0._Z22fused_attention_kernelPKfS0_S0_Pfiiiif:
	.zero		948


//--------------------- .nv.constant0._Z25fused_conv_bn_relu_kernelPKfS0_S0_S0_S0_S0_Pfiiiiiiiiiiiiif --------------------------
	.section	.nv.constant0._Z25fused_conv_bn_relu_kernelPKfS0_S0_S0_S0_S0_Pfiiiiiiiiiiiiif,"a",@progbits
	.sectionflags	@""
	.align	4
.nv.constant0._Z25fused_conv_bn_relu_kernelPKfS0_S0_S0_S0_S0_Pfiiiiiiiiiiiiif:
	.zero		1008


//--------------------- .nv.constant0._Z24tensor_core_sgemm_kernelPK6__halfS1_Pfiii --------------------------
	.section	.nv.constant0._Z24tensor_core_sgemm_kernelPK6__halfS1_Pfiii,"a",@progbits
	.sectionflags	@""
	.align	4
.nv.constant0._Z24tensor_core_sgemm_kernelPK6__halfS1_Pfiii:
	.zero		932


//--------------------- SYMBOLS --------------------------

	.type		.nv.reservedSmem.offset0,@object
	.size		.nv.reservedSmem.offset0,0x4
	.type		.nv.reservedSmem.cap,@object
	.size		.nv.reservedSmem.cap,0x4
